//
// Generated by NVIDIA NVVM Compiler
//
// Compiler Build ID: CL-36424714
// Cuda compilation tools, release 13.0, V13.0.88
// Based on NVVM 20.0.0
//

.version 9.0
.target sm_100
.address_size 64

	// .globl	_Z12setup_kernelP17curandStateXORWOWy
.global .align 4 .b8 precalc_xorwow_matrix[102400];
.global .align 4 .b8 precalc_xorwow_offset_matrix[102400];
.global .align 4 .b8 mrg32k3aM1[2304];
.global .align 4 .b8 mrg32k3aM2[2304];
.global .align 4 .b8 mrg32k3aM1SubSeq[2016];
.global .align 4 .b8 mrg32k3aM2SubSeq[2016];
.global .align 4 .b8 mrg32k3aM1Seq[2304];
.global .align 4 .b8 mrg32k3aM2Seq[2304];
.const .align 8 .b8 __cr_lgamma_table[72];

.visible .entry _Z12setup_kernelP17curandStateXORWOWy(
	.param .u64 .ptr .align 1 _Z12setup_kernelP17curandStateXORWOWy_param_0,
	.param .u64 _Z12setup_kernelP17curandStateXORWOWy_param_1
)
{
	.reg .pred 	%p<24>;
	.reg .b32 	%r<413>;
	.reg .b64 	%rd<20>;

	ld.param.u64 	%rd8, [_Z12setup_kernelP17curandStateXORWOWy_param_0];
	ld.param.u64 	%rd9, [_Z12setup_kernelP17curandStateXORWOWy_param_1];
	cvta.to.global.u64 	%rd10, %rd8;
	mov.u32 	%r182, %ctaid.x;
	mov.u32 	%r183, %ntid.x;
	mov.u32 	%r184, %tid.x;
	mad.lo.s32 	%r185, %r182, %r183, %r184;
	cvt.s64.s32 	%rd19, %r185;
	xor.b64  	%rd11, %rd9, %rd19;
	mul.wide.s32 	%rd12, %r185, 48;
	add.s64 	%rd2, %rd10, %rd12;
	cvt.u32.u64 	%r186, %rd11;
	xor.b32  	%r187, %r186, -1429050551;
	mul.lo.s32 	%r188, %r187, 1099087573;
	{ .reg .b32 tmp; mov.b64 {tmp, %r189}, %rd11; }
	xor.b32  	%r190, %r189, -136515619;
	mul.lo.s32 	%r191, %r190, -1703105765;
	add.s32 	%r192, %r188, %r191;
	add.s32 	%r193, %r192, 6615241;
	add.s32 	%r194, %r188, 123456789;
	st.global.v2.u32 	[%rd2], {%r193, %r194};
	xor.b32  	%r195, %r188, 362436069;
	add.s32 	%r196, %r191, 521288629;
	st.global.v2.u32 	[%rd2+8], {%r195, %r196};
	xor.b32  	%r197, %r191, 88675123;
	add.s32 	%r198, %r188, 5783321;
	st.global.v2.u32 	[%rd2+16], {%r197, %r198};
	setp.eq.s32 	%p1, %r185, 0;
	@%p1 bra 	$L__BB0_42;
	mov.b32 	%r319, 0;
$L__BB0_2:
	and.b64  	%rd4, %rd19, 3;
	setp.eq.s64 	%p2, %rd4, 0;
	@%p2 bra 	$L__BB0_41;
	mul.wide.u32 	%rd13, %r319, 3200;
	mov.u64 	%rd14, precalc_xorwow_matrix;
	add.s64 	%rd5, %rd14, %rd13;
	cvt.u32.u64 	%r2, %rd4;
	mov.b32 	%r320, 0;
$L__BB0_4:
	mov.b32 	%r333, 0;
	mov.u32 	%r334, %r333;
	mov.u32 	%r335, %r333;
	mov.u32 	%r336, %r333;
	mov.u32 	%r337, %r333;
	mov.u32 	%r326, %r333;
$L__BB0_5:
	mul.wide.u32 	%rd15, %r326, 4;
	add.s64 	%rd16, %rd2, %rd15;
	ld.global.u32 	%r10, [%rd16+4];
	shl.b32 	%r11, %r326, 5;
	mov.b32 	%r332, 0;
$L__BB0_6:
	.pragma "nounroll";
	shr.u32 	%r203, %r10, %r332;
	and.b32  	%r204, %r203, 1;
	setp.eq.b32 	%p3, %r204, 1;
	not.pred 	%p4, %p3;
	add.s32 	%r205, %r11, %r332;
	mul.lo.s32 	%r206, %r205, 5;
	mul.wide.u32 	%rd17, %r206, 4;
	add.s64 	%rd6, %rd5, %rd17;
	@%p4 bra 	$L__BB0_8;
	ld.global.u32 	%r207, [%rd6];
	xor.b32  	%r337, %r337, %r207;
	ld.global.u32 	%r208, [%rd6+4];
	xor.b32  	%r336, %r336, %r208;
	ld.global.u32 	%r209, [%rd6+8];
	xor.b32  	%r335, %r335, %r209;
	ld.global.u32 	%r210, [%rd6+12];
	xor.b32  	%r334, %r334, %r210;
	ld.global.u32 	%r211, [%rd6+16];
	xor.b32  	%r333, %r333, %r211;
$L__BB0_8:
	and.b32  	%r213, %r203, 2;
	setp.eq.s32 	%p5, %r213, 0;
	@%p5 bra 	$L__BB0_10;
	ld.global.u32 	%r214, [%rd6+20];
	xor.b32  	%r337, %r337, %r214;
	ld.global.u32 	%r215, [%rd6+24];
	xor.b32  	%r336, %r336, %r215;
	ld.global.u32 	%r216, [%rd6+28];
	xor.b32  	%r335, %r335, %r216;
	ld.global.u32 	%r217, [%rd6+32];
	xor.b32  	%r334, %r334, %r217;
	ld.global.u32 	%r218, [%rd6+36];
	xor.b32  	%r333, %r333, %r218;
$L__BB0_10:
	and.b32  	%r220, %r203, 4;
	setp.eq.s32 	%p6, %r220, 0;
	@%p6 bra 	$L__BB0_12;
	ld.global.u32 	%r221, [%rd6+40];
	xor.b32  	%r337, %r337, %r221;
	ld.global.u32 	%r222, [%rd6+44];
	xor.b32  	%r336, %r336, %r222;
	ld.global.u32 	%r223, [%rd6+48];
	xor.b32  	%r335, %r335, %r223;
	ld.global.u32 	%r224, [%rd6+52];
	xor.b32  	%r334, %r334, %r224;
	ld.global.u32 	%r225, [%rd6+56];
	xor.b32  	%r333, %r333, %r225;
$L__BB0_12:
	and.b32  	%r227, %r203, 8;
	setp.eq.s32 	%p7, %r227, 0;
	@%p7 bra 	$L__BB0_14;
	ld.global.u32 	%r228, [%rd6+60];
	xor.b32  	%r337, %r337, %r228;
	ld.global.u32 	%r229, [%rd6+64];
	xor.b32  	%r336, %r336, %r229;
	ld.global.u32 	%r230, [%rd6+68];
	xor.b32  	%r335, %r335, %r230;
	ld.global.u32 	%r231, [%rd6+72];
	xor.b32  	%r334, %r334, %r231;
	ld.global.u32 	%r232, [%rd6+76];
	xor.b32  	%r333, %r333, %r232;
$L__BB0_14:
	and.b32  	%r234, %r203, 16;
	setp.eq.s32 	%p8, %r234, 0;
	@%p8 bra 	$L__BB0_16;
	ld.global.u32 	%r235, [%rd6+80];
	xor.b32  	%r337, %r337, %r235;
	ld.global.u32 	%r236, [%rd6+84];
	xor.b32  	%r336, %r336, %r236;
	ld.global.u32 	%r237, [%rd6+88];
	xor.b32  	%r335, %r335, %r237;
	ld.global.u32 	%r238, [%rd6+92];
	xor.b32  	%r334, %r334, %r238;
	ld.global.u32 	%r239, [%rd6+96];
	xor.b32  	%r333, %r333, %r239;
$L__BB0_16:
	and.b32  	%r241, %r203, 32;
	setp.eq.s32 	%p9, %r241, 0;
	@%p9 bra 	$L__BB0_18;
	ld.global.u32 	%r242, [%rd6+100];
	xor.b32  	%r337, %r337, %r242;
	ld.global.u32 	%r243, [%rd6+104];
	xor.b32  	%r336, %r336, %r243;
	ld.global.u32 	%r244, [%rd6+108];
	xor.b32  	%r335, %r335, %r244;
	ld.global.u32 	%r245, [%rd6+112];
	xor.b32  	%r334, %r334, %r245;
	ld.global.u32 	%r246, [%rd6+116];
	xor.b32  	%r333, %r333, %r246;
$L__BB0_18:
	and.b32  	%r248, %r203, 64;
	setp.eq.s32 	%p10, %r248, 0;
	@%p10 bra 	$L__BB0_20;
	ld.global.u32 	%r249, [%rd6+120];
	xor.b32  	%r337, %r337, %r249;
	ld.global.u32 	%r250, [%rd6+124];
	xor.b32  	%r336, %r336, %r250;
	ld.global.u32 	%r251, [%rd6+128];
	xor.b32  	%r335, %r335, %r251;
	ld.global.u32 	%r252, [%rd6+132];
	xor.b32  	%r334, %r334, %r252;
	ld.global.u32 	%r253, [%rd6+136];
	xor.b32  	%r333, %r333, %r253;
$L__BB0_20:
	and.b32  	%r255, %r203, 128;
	setp.eq.s32 	%p11, %r255, 0;
	@%p11 bra 	$L__BB0_22;
	ld.global.u32 	%r256, [%rd6+140];
	xor.b32  	%r337, %r337, %r256;
	ld.global.u32 	%r257, [%rd6+144];
	xor.b32  	%r336, %r336, %r257;
	ld.global.u32 	%r258, [%rd6+148];
	xor.b32  	%r335, %r335, %r258;
	ld.global.u32 	%r259, [%rd6+152];
	xor.b32  	%r334, %r334, %r259;
	ld.global.u32 	%r260, [%rd6+156];
	xor.b32  	%r333, %r333, %r260;
$L__BB0_22:
	and.b32  	%r262, %r203, 256;
	setp.eq.s32 	%p12, %r262, 0;
	@%p12 bra 	$L__BB0_24;
	ld.global.u32 	%r263, [%rd6+160];
	xor.b32  	%r337, %r337, %r263;
	ld.global.u32 	%r264, [%rd6+164];
	xor.b32  	%r336, %r336, %r264;
	ld.global.u32 	%r265, [%rd6+168];
	xor.b32  	%r335, %r335, %r265;
	ld.global.u32 	%r266, [%rd6+172];
	xor.b32  	%r334, %r334, %r266;
	ld.global.u32 	%r267, [%rd6+176];
	xor.b32  	%r333, %r333, %r267;
$L__BB0_24:
	and.b32  	%r269, %r203, 512;
	setp.eq.s32 	%p13, %r269, 0;
	@%p13 bra 	$L__BB0_26;
	ld.global.u32 	%r270, [%rd6+180];
	xor.b32  	%r337, %r337, %r270;
	ld.global.u32 	%r271, [%rd6+184];
	xor.b32  	%r336, %r336, %r271;
	ld.global.u32 	%r272, [%rd6+188];
	xor.b32  	%r335, %r335, %r272;
	ld.global.u32 	%r273, [%rd6+192];
	xor.b32  	%r334, %r334, %r273;
	ld.global.u32 	%r274, [%rd6+196];
	xor.b32  	%r333, %r333, %r274;
$L__BB0_26:
	and.b32  	%r276, %r203, 1024;
	setp.eq.s32 	%p14, %r276, 0;
	@%p14 bra 	$L__BB0_28;
	ld.global.u32 	%r277, [%rd6+200];
	xor.b32  	%r337, %r337, %r277;
	ld.global.u32 	%r278, [%rd6+204];
	xor.b32  	%r336, %r336, %r278;
	ld.global.u32 	%r279, [%rd6+208];
	xor.b32  	%r335, %r335, %r279;
	ld.global.u32 	%r280, [%rd6+212];
	xor.b32  	%r334, %r334, %r280;
	ld.global.u32 	%r281, [%rd6+216];
	xor.b32  	%r333, %r333, %r281;
$L__BB0_28:
	and.b32  	%r283, %r203, 2048;
	setp.eq.s32 	%p15, %r283, 0;
	@%p15 bra 	$L__BB0_30;
	ld.global.u32 	%r284, [%rd6+220];
	xor.b32  	%r337, %r337, %r284;
	ld.global.u32 	%r285, [%rd6+224];
	xor.b32  	%r336, %r336, %r285;
	ld.global.u32 	%r286, [%rd6+228];
	xor.b32  	%r335, %r335, %r286;
	ld.global.u32 	%r287, [%rd6+232];
	xor.b32  	%r334, %r334, %r287;
	ld.global.u32 	%r288, [%rd6+236];
	xor.b32  	%r333, %r333, %r288;
$L__BB0_30:
	and.b32  	%r290, %r203, 4096;
	setp.eq.s32 	%p16, %r290, 0;
	@%p16 bra 	$L__BB0_32;
	ld.global.u32 	%r291, [%rd6+240];
	xor.b32  	%r337, %r337, %r291;
	ld.global.u32 	%r292, [%rd6+244];
	xor.b32  	%r336, %r336, %r292;
	ld.global.u32 	%r293, [%rd6+248];
	xor.b32  	%r335, %r335, %r293;
	ld.global.u32 	%r294, [%rd6+252];
	xor.b32  	%r334, %r334, %r294;
	ld.global.u32 	%r295, [%rd6+256];
	xor.b32  	%r333, %r333, %r295;
$L__BB0_32:
	and.b32  	%r297, %r203, 8192;
	setp.eq.s32 	%p17, %r297, 0;
	@%p17 bra 	$L__BB0_34;
	ld.global.u32 	%r298, [%rd6+260];
	xor.b32  	%r337, %r337, %r298;
	ld.global.u32 	%r299, [%rd6+264];
	xor.b32  	%r336, %r336, %r299;
	ld.global.u32 	%r300, [%rd6+268];
	xor.b32  	%r335, %r335, %r300;
	ld.global.u32 	%r301, [%rd6+272];
	xor.b32  	%r334, %r334, %r301;
	ld.global.u32 	%r302, [%rd6+276];
	xor.b32  	%r333, %r333, %r302;
$L__BB0_34:
	and.b32  	%r304, %r203, 16384;
	setp.eq.s32 	%p18, %r304, 0;
	@%p18 bra 	$L__BB0_36;
	ld.global.u32 	%r305, [%rd6+280];
	xor.b32  	%r337, %r337, %r305;
	ld.global.u32 	%r306, [%rd6+284];
	xor.b32  	%r336, %r336, %r306;
	ld.global.u32 	%r307, [%rd6+288];
	xor.b32  	%r335, %r335, %r307;
	ld.global.u32 	%r308, [%rd6+292];
	xor.b32  	%r334, %r334, %r308;
	ld.global.u32 	%r309, [%rd6+296];
	xor.b32  	%r333, %r333, %r309;
$L__BB0_36:
	and.b32  	%r311, %r203, 32768;
	setp.eq.s32 	%p19, %r311, 0;
	@%p19 bra 	$L__BB0_38;
	ld.global.u32 	%r312, [%rd6+300];
	xor.b32  	%r337, %r337, %r312;
	ld.global.u32 	%r313, [%rd6+304];
	xor.b32  	%r336, %r336, %r313;
	ld.global.u32 	%r314, [%rd6+308];
	xor.b32  	%r335, %r335, %r314;
	ld.global.u32 	%r315, [%rd6+312];
	xor.b32  	%r334, %r334, %r315;
	ld.global.u32 	%r316, [%rd6+316];
	xor.b32  	%r333, %r333, %r316;
$L__BB0_38:
	add.s32 	%r332, %r332, 16;
	setp.ne.s32 	%p20, %r332, 32;
	@%p20 bra 	$L__BB0_6;
	mad.lo.s32 	%r317, %r326, -31, %r11;
	add.s32 	%r326, %r317, 1;
	setp.ne.s32 	%p21, %r326, 5;
	@%p21 bra 	$L__BB0_5;
	st.global.u32 	[%rd2+4], %r337;
	st.global.u32 	[%rd2+8], %r336;
	st.global.u32 	[%rd2+12], %r335;
	st.global.u32 	[%rd2+16], %r334;
	st.global.u32 	[%rd2+20], %r333;
	add.s32 	%r320, %r320, 1;
	setp.lt.u32 	%p22, %r320, %r2;
	@%p22 bra 	$L__BB0_4;
$L__BB0_41:
	shr.u64 	%rd7, %rd19, 2;
	add.s32 	%r319, %r319, 1;
	setp.gt.u64 	%p23, %rd19, 3;
	mov.u64 	%rd19, %rd7;
	@%p23 bra 	$L__BB0_2;
$L__BB0_42:
	mov.b32 	%r318, 0;
	st.global.v2.u32 	[%rd2+24], {%r318, %r318};
	st.global.u32 	[%rd2+32], %r318;
	mov.b64 	%rd18, 0;
	st.global.u64 	[%rd2+40], %rd18;
	ret;

}
	// .globl	_Z9pi_kernelP17curandStateXORWOWPyx
.visible .entry _Z9pi_kernelP17curandStateXORWOWPyx(
	.param .u64 .ptr .align 1 _Z9pi_kernelP17curandStateXORWOWPyx_param_0,
	.param .u64 .ptr .align 1 _Z9pi_kernelP17curandStateXORWOWPyx_param_1,
	.param .u64 _Z9pi_kernelP17curandStateXORWOWPyx_param_2
)
{
	.reg .pred 	%p<10>;
	.reg .b32 	%r<177>;
	.reg .b32 	%f<2>;
	.reg .b64 	%rd<65>;
	.reg .b64 	%fd<26>;

	ld.param.u64 	%rd22, [_Z9pi_kernelP17curandStateXORWOWPyx_param_0];
	ld.param.u64 	%rd19, [_Z9pi_kernelP17curandStateXORWOWPyx_param_1];
	ld.param.u64 	%rd20, [_Z9pi_kernelP17curandStateXORWOWPyx_param_2];
	cvta.to.global.u64 	%rd23, %rd22;
	mov.u32 	%r47, %ctaid.x;
	mov.u32 	%r1, %ntid.x;
	mov.u32 	%r48, %tid.x;
	mad.lo.s32 	%r49, %r47, %r1, %r48;
	cvt.s64.s32 	%rd1, %r49;
	mul.wide.s32 	%rd24, %r49, 48;
	add.s64 	%rd2, %rd23, %rd24;
	ld.global.v2.u32 	{%r176, %r175}, [%rd2];
	ld.global.v2.u32 	{%r174, %r173}, [%rd2+8];
	ld.global.v2.u32 	{%r172, %r158}, [%rd2+16];
	ld.global.v2.u32 	{%r8, %r9}, [%rd2+24];
	ld.global.f32 	%f1, [%rd2+32];
	ld.global.f64 	%fd1, [%rd2+40];
	setp.le.s64 	%p1, %rd20, %rd1;
	mov.b64 	%rd64, 0;
	mov.u32 	%r171, %r158;
	@%p1 bra 	$L__BB1_10;
	mov.u32 	%r50, %nctaid.x;
	mul.lo.s32 	%r51, %r50, %r1;
	cvt.s64.s32 	%rd3, %r51;
	add.s64 	%rd25, %rd3, %rd1;
	max.s64 	%rd26, %rd20, %rd25;
	setp.lt.s64 	%p2, %rd25, %rd20;
	selp.u64 	%rd4, 1, 0, %p2;
	add.s64 	%rd27, %rd25, %rd4;
	sub.s64 	%rd5, %rd26, %rd27;
	or.b64  	%rd28, %rd5, %rd3;
	and.b64  	%rd29, %rd28, -4294967296;
	setp.ne.s64 	%p3, %rd29, 0;
	@%p3 bra 	$L__BB1_3;
	cvt.u32.u64 	%r52, %rd3;
	cvt.u32.u64 	%r53, %rd5;
	div.u32 	%r54, %r53, %r52;
	cvt.u64.u32 	%rd59, %r54;
	bra.uni 	$L__BB1_4;
$L__BB1_3:
	div.u64 	%rd59, %rd5, %rd3;
$L__BB1_4:
	add.s64 	%rd9, %rd59, %rd4;
	setp.eq.s64 	%p4, %rd9, 0;
	mov.b64 	%rd64, 0;
	@%p4 bra 	$L__BB1_8;
	add.s64 	%rd33, %rd9, 1;
	and.b64  	%rd60, %rd33, -2;
	add.s32 	%r153, %r176, 1449748;
	mov.b64 	%rd64, 0;
$L__BB1_6:
	shr.u32 	%r56, %r175, 2;
	xor.b32  	%r57, %r56, %r175;
	shl.b32 	%r58, %r158, 4;
	shl.b32 	%r59, %r57, 1;
	xor.b32  	%r60, %r58, %r59;
	xor.b32  	%r61, %r60, %r158;
	xor.b32  	%r62, %r61, %r57;
	add.s32 	%r63, %r153, %r62;
	add.s32 	%r64, %r63, -1087311;
	shr.u32 	%r65, %r174, 2;
	xor.b32  	%r66, %r65, %r174;
	shl.b32 	%r67, %r62, 4;
	shl.b32 	%r68, %r66, 1;
	xor.b32  	%r69, %r68, %r67;
	xor.b32  	%r70, %r69, %r66;
	xor.b32  	%r71, %r70, %r62;
	add.s32 	%r72, %r153, %r71;
	add.s32 	%r73, %r72, -724874;
	cvt.u64.u32 	%rd34, %r64;
	mul.wide.u32 	%rd35, %r73, 2097152;
	xor.b64  	%rd36, %rd35, %rd34;
	cvt.rn.f64.u64 	%fd2, %rd36;
	fma.rn.f64 	%fd3, %fd2, 0d3CA0000000000000, 0d3C90000000000000;
	fma.rn.f64 	%fd4, %fd3, 0d4000000000000000, 0dBFF0000000000000;
	shr.u32 	%r74, %r173, 2;
	xor.b32  	%r75, %r74, %r173;
	shl.b32 	%r76, %r71, 4;
	shl.b32 	%r77, %r75, 1;
	xor.b32  	%r78, %r77, %r76;
	xor.b32  	%r79, %r78, %r75;
	xor.b32  	%r80, %r79, %r71;
	add.s32 	%r81, %r153, %r80;
	add.s32 	%r82, %r81, -362437;
	shr.u32 	%r83, %r172, 2;
	xor.b32  	%r84, %r83, %r172;
	shl.b32 	%r85, %r80, 4;
	shl.b32 	%r86, %r84, 1;
	xor.b32  	%r87, %r86, %r85;
	xor.b32  	%r88, %r87, %r84;
	xor.b32  	%r175, %r88, %r80;
	shr.u32 	%r89, %r158, 2;
	xor.b32  	%r90, %r89, %r158;
	shl.b32 	%r91, %r175, 4;
	shl.b32 	%r92, %r90, 1;
	xor.b32  	%r93, %r91, %r92;
	xor.b32  	%r94, %r93, %r175;
	xor.b32  	%r174, %r94, %r90;
	shr.u32 	%r95, %r62, 2;
	xor.b32  	%r96, %r95, %r62;
	shl.b32 	%r97, %r174, 4;
	shl.b32 	%r98, %r96, 1;
	xor.b32  	%r99, %r98, %r97;
	xor.b32  	%r100, %r99, %r96;
	xor.b32  	%r173, %r100, %r174;
	shr.u32 	%r101, %r71, 2;
	xor.b32  	%r102, %r101, %r71;
	shl.b32 	%r103, %r173, 4;
	shl.b32 	%r104, %r102, 1;
	xor.b32  	%r105, %r104, %r103;
	xor.b32  	%r106, %r105, %r102;
	xor.b32  	%r172, %r106, %r173;
	shr.u32 	%r107, %r80, 2;
	xor.b32  	%r108, %r107, %r80;
	shl.b32 	%r109, %r172, 4;
	shl.b32 	%r110, %r108, 1;
	xor.b32  	%r111, %r110, %r109;
	xor.b32  	%r112, %r111, %r108;
	xor.b32  	%r158, %r112, %r172;
	add.s32 	%r113, %r153, %r158;
	add.s32 	%r114, %r175, %r153;
	cvt.u64.u32 	%rd37, %r82;
	mul.wide.u32 	%rd38, %r114, 2097152;
	xor.b64  	%rd39, %rd38, %rd37;
	cvt.rn.f64.u64 	%fd5, %rd39;
	fma.rn.f64 	%fd6, %fd5, 0d3CA0000000000000, 0d3C90000000000000;
	fma.rn.f64 	%fd7, %fd6, 0d4000000000000000, 0dBFF0000000000000;
	mul.f64 	%fd8, %fd7, %fd7;
	fma.rn.f64 	%fd9, %fd4, %fd4, %fd8;
	setp.le.f64 	%p5, %fd9, 0d3FF0000000000000;
	selp.u64 	%rd40, 1, 0, %p5;
	add.s64 	%rd41, %rd64, %rd40;
	add.s32 	%r115, %r153, %r174;
	add.s32 	%r116, %r115, 362437;
	add.s32 	%r117, %r153, %r173;
	add.s32 	%r118, %r117, 724874;
	cvt.u64.u32 	%rd42, %r116;
	mul.wide.u32 	%rd43, %r118, 2097152;
	xor.b64  	%rd44, %rd43, %rd42;
	cvt.rn.f64.u64 	%fd10, %rd44;
	fma.rn.f64 	%fd11, %fd10, 0d3CA0000000000000, 0d3C90000000000000;
	fma.rn.f64 	%fd12, %fd11, 0d4000000000000000, 0dBFF0000000000000;
	add.s32 	%r119, %r153, %r172;
	add.s32 	%r120, %r119, 1087311;
	add.s32 	%r121, %r113, 1449748;
	cvt.u64.u32 	%rd45, %r120;
	mul.wide.u32 	%rd46, %r121, 2097152;
	xor.b64  	%rd47, %rd46, %rd45;
	cvt.rn.f64.u64 	%fd13, %rd47;
	fma.rn.f64 	%fd14, %fd13, 0d3CA0000000000000, 0d3C90000000000000;
	fma.rn.f64 	%fd15, %fd14, 0d4000000000000000, 0dBFF0000000000000;
	mul.f64 	%fd16, %fd15, %fd15;
	fma.rn.f64 	%fd17, %fd12, %fd12, %fd16;
	setp.le.f64 	%p6, %fd17, 0d3FF0000000000000;
	selp.u64 	%rd48, 1, 0, %p6;
	add.s64 	%rd64, %rd41, %rd48;
	add.s32 	%r153, %r153, 2899496;
	add.s64 	%rd60, %rd60, -2;
	setp.ne.s64 	%p7, %rd60, 0;
	@%p7 bra 	$L__BB1_6;
	add.s32 	%r176, %r153, -1449748;
	mov.u32 	%r171, %r158;
$L__BB1_8:
	and.b64  	%rd49, %rd9, 1;
	setp.eq.b64 	%p8, %rd49, 1;
	@%p8 bra 	$L__BB1_10;
	shr.u32 	%r122, %r175, 2;
	xor.b32  	%r123, %r122, %r175;
	shl.b32 	%r124, %r158, 4;
	shl.b32 	%r125, %r123, 1;
	xor.b32  	%r126, %r124, %r125;
	xor.b32  	%r127, %r126, %r158;
	xor.b32  	%r36, %r127, %r123;
	add.s32 	%r128, %r176, %r36;
	add.s32 	%r129, %r128, 362437;
	shr.u32 	%r130, %r174, 2;
	xor.b32  	%r131, %r130, %r174;
	shl.b32 	%r132, %r36, 4;
	shl.b32 	%r133, %r131, 1;
	xor.b32  	%r134, %r133, %r132;
	xor.b32  	%r135, %r134, %r131;
	xor.b32  	%r37, %r135, %r36;
	add.s32 	%r136, %r176, %r37;
	add.s32 	%r137, %r136, 724874;
	cvt.u64.u32 	%rd50, %r129;
	mul.wide.u32 	%rd51, %r137, 2097152;
	xor.b64  	%rd52, %rd51, %rd50;
	cvt.rn.f64.u64 	%fd18, %rd52;
	fma.rn.f64 	%fd19, %fd18, 0d3CA0000000000000, 0d3C90000000000000;
	fma.rn.f64 	%fd20, %fd19, 0d4000000000000000, 0dBFF0000000000000;
	shr.u32 	%r138, %r173, 2;
	xor.b32  	%r139, %r138, %r173;
	shl.b32 	%r140, %r37, 4;
	shl.b32 	%r141, %r139, 1;
	xor.b32  	%r142, %r141, %r140;
	xor.b32  	%r143, %r142, %r139;
	xor.b32  	%r38, %r143, %r37;
	add.s32 	%r144, %r176, %r38;
	add.s32 	%r145, %r144, 1087311;
	shr.u32 	%r146, %r172, 2;
	xor.b32  	%r147, %r146, %r172;
	shl.b32 	%r148, %r38, 4;
	shl.b32 	%r149, %r147, 1;
	xor.b32  	%r150, %r149, %r148;
	xor.b32  	%r151, %r150, %r147;
	xor.b32  	%r171, %r151, %r38;
	add.s32 	%r176, %r176, 1449748;
	add.s32 	%r152, %r171, %r176;
	cvt.u64.u32 	%rd53, %r145;
	mul.wide.u32 	%rd54, %r152, 2097152;
	xor.b64  	%rd55, %rd54, %rd53;
	cvt.rn.f64.u64 	%fd21, %rd55;
	fma.rn.f64 	%fd22, %fd21, 0d3CA0000000000000, 0d3C90000000000000;
	fma.rn.f64 	%fd23, %fd22, 0d4000000000000000, 0dBFF0000000000000;
	mul.f64 	%fd24, %fd23, %fd23;
	fma.rn.f64 	%fd25, %fd20, %fd20, %fd24;
	setp.le.f64 	%p9, %fd25, 0d3FF0000000000000;
	selp.u64 	%rd56, 1, 0, %p9;
	add.s64 	%rd64, %rd64, %rd56;
	mov.u32 	%r172, %r38;
	mov.u32 	%r173, %r37;
	mov.u32 	%r174, %r36;
	mov.u32 	%r175, %r158;
$L__BB1_10:
	cvta.to.global.u64 	%rd57, %rd19;
	st.global.v2.u32 	[%rd2], {%r176, %r175};
	st.global.v2.u32 	[%rd2+8], {%r174, %r173};
	st.global.v2.u32 	[%rd2+16], {%r172, %r171};
	st.global.v2.u32 	[%rd2+24], {%r8, %r9};
	st.global.f32 	[%rd2+32], %f1;
	st.global.f64 	[%rd2+40], %fd1;
	atom.global.add.u64 	%rd58, [%rd57], %rd64;
	ret;

}


// ===== COMPILED SASS (sm_100) =====

	.target	sm_100

	.elftype	@"ET_EXEC"


//--------------------- .note.nv.tkinfo           --------------------------
	.section	.note.nv.tkinfo,"",@"SHT_NOTE"
	.sectionflags	@"SHF_NOTE_NV_TKINFO"
	.tkinfo
        /*0018*/ 	.word	0x00000002
        /*0030*/ 	.string	""
        /*0030*/ 	.string	"ptxas"
        /*0030*/ 	.string	"Cuda compilation tools, release 13.0, V13.0.88"
        /*0030*/ 	.string	"Build cuda_13.0.r13.0/compiler.36424714_0"
        /*0030*/ 	.string	"-arch sm_100 -m 64 "



//--------------------- .note.nv.cuinfo           --------------------------
	.section	.note.nv.cuinfo,"",@"SHT_NOTE"
	.sectionflags	@"SHF_NOTE_NV_CUINFO"
        /*0018*/ 	.short	0x0002
        /*001a*/ 	.short	0x0064
        /*001c*/ 	.short	0x0082
	.zero		2


//--------------------- .nv.info                  --------------------------
	.section	.nv.info,"",@"SHT_CUDA_INFO"
	.align	4


	//----- nvinfo : EIATTR_REGCOUNT
	.align		4
        /*0000*/ 	.byte	0x04, 0x2f
        /*0002*/ 	.short	(.L_10 - .L_9)
	.align		4
.L_9:
        /*0004*/ 	.word	index@(_Z12setup_kernelP17curandStateXORWOWy)
        /*0008*/ 	.word	0x0000001f


	//----- nvinfo : EIATTR_FRAME_SIZE
	.align		4
.L_10:
        /*000c*/ 	.byte	0x04, 0x11
        /*000e*/ 	.short	(.L_12 - .L_11)
	.align		4
.L_11:
        /*0010*/ 	.word	index@(_Z12setup_kernelP17curandStateXORWOWy)
        /*0014*/ 	.word	0x00000000


	//----- nvinfo : EIATTR_REGCOUNT
	.align		4
.L_12:
        /*0018*/ 	.byte	0x04, 0x2f
        /*001a*/ 	.short	(.L_14 - .L_13)
	.align		4
.L_13:
        /*001c*/ 	.word	index@(_Z9pi_kernelP17curandStateXORWOWPyx)
        /*0020*/ 	.word	0x00000020


	//----- nvinfo : EIATTR_FRAME_SIZE
	.align		4
.L_14:
        /*0024*/ 	.byte	0x04, 0x11
        /*0026*/ 	.short	(.L_16 - .L_15)
	.align		4
.L_15:
        /*0028*/ 	.word	index@($__internal_0_$__cuda_sm20_div_u64)
        /*002c*/ 	.word	0x00000000


	//----- nvinfo : EIATTR_FRAME_SIZE
	.align		4
.L_16:
        /*0030*/ 	.byte	0x04, 0x11
        /*0032*/ 	.short	(.L_18 - .L_17)
	.align		4
.L_17:
        /*0034*/ 	.word	index@(_Z9pi_kernelP17curandStateXORWOWPyx)
        /*0038*/ 	.word	0x00000000


	//----- nvinfo : EIATTR_MIN_STACK_SIZE
	.align		4
.L_18:
        /*003c*/ 	.byte	0x04, 0x12
        /*003e*/ 	.short	(.L_20 - .L_19)
	.align		4
.L_19:
        /*0040*/ 	.word	index@(_Z9pi_kernelP17curandStateXORWOWPyx)
        /*0044*/ 	.word	0x00000000


	//----- nvinfo : EIATTR_MIN_STACK_SIZE
	.align		4
.L_20:
        /*0048*/ 	.byte	0x04, 0x12
        /*004a*/ 	.short	(.L_22 - .L_21)
	.align		4
.L_21:
        /*004c*/ 	.word	index@(_Z12setup_kernelP17curandStateXORWOWy)
        /*0050*/ 	.word	0x00000000
.L_22:


//--------------------- .nv.compat                --------------------------
	.section	.nv.compat,"",@"SHT_CUDA_COMPAT_INFO"
	.align	4
        /*0000*/ 	.byte	0x02, 0x09, 0x00, 0x00, 0x02, 0x02, 0x01, 0x00, 0x02, 0x05, 0x05, 0x00, 0x03, 0x07, 0x01, 0x01
        /*0010*/ 	.byte	0x02, 0x03, 0x00, 0x00, 0x02, 0x06, 0x01, 0x00, 0x04, 0x0b, 0x08, 0x00, 0x01, 0x00, 0x00, 0x00
        /*0020*/ 	.byte	0x00, 0x00, 0x00, 0x00


//--------------------- .nv.info._Z9pi_kernelP17curandStateXORWOWPyx --------------------------
	.section	.nv.info._Z9pi_kernelP17curandStateXORWOWPyx,"",@"SHT_CUDA_INFO"
	.sectionflags	@""
	.align	4


	//----- nvinfo : EIATTR_CUDA_API_VERSION
	.align		4
        /*0000*/ 	.byte	0x04, 0x37
        /*0002*/ 	.short	(.L_24 - .L_23)
.L_23:
        /*0004*/ 	.word	0x00000082


	//----- nvinfo : EIATTR_KPARAM_INFO
	.align		4
.L_24:
        /*0008*/ 	.byte	0x04, 0x17
        /*000a*/ 	.short	(.L_26 - .L_25)
.L_25:
        /*000c*/ 	.word	0x00000000
        /*0010*/ 	.short	0x0002
        /*0012*/ 	.short	0x0010
        /*0014*/ 	.byte	0x00, 0xf0, 0x21, 0x00


	//----- nvinfo : EIATTR_KPARAM_INFO
	.align		4
.L_26:
        /*0018*/ 	.byte	0x04, 0x17
        /*001a*/ 	.short	(.L_28 - .L_27)
.L_27:
        /*001c*/ 	.word	0x00000000
        /*0020*/ 	.short	0x0001
        /*0022*/ 	.short	0x0008
        /*0024*/ 	.byte	0x00, 0xf5, 0x21, 0x00


	//----- nvinfo : EIATTR_KPARAM_INFO
	.align		4
.L_28:
        /*0028*/ 	.byte	0x04, 0x17
        /*002a*/ 	.short	(.L_30 - .L_29)
.L_29:
        /*002c*/ 	.word	0x00000000
        /*0030*/ 	.short	0x0000
        /*0032*/ 	.short	0x0000
        /*0034*/ 	.byte	0x00, 0xf5, 0x21, 0x00


	//----- nvinfo : EIATTR_SPARSE_MMA_MASK
	.align		4
.L_30:
        /*0038*/ 	.byte	0x03, 0x50
        /*003a*/ 	.short	0x0000


	//----- nvinfo : EIATTR_MAXREG_COUNT
	.align		4
        /*003c*/ 	.byte	0x03, 0x1b
        /*003e*/ 	.short	0x00ff


	//----- nvinfo : EIATTR_MERCURY_ISA_VERSION
	.align		4
        /*0040*/ 	.byte	0x03, 0x5f
        /*0042*/ 	.short	0x0101


	//----- nvinfo : EIATTR_VRC_CTA_INIT_COUNT
	.align		4
        /*0044*/ 	.byte	0x02, 0x4a
	.zero		1
	.zero		1


	//----- nvinfo : EIATTR_EXIT_INSTR_OFFSETS
	.align		4
        /*0048*/ 	.byte	0x04, 0x1c
        /*004a*/ 	.short	(.L_32 - .L_31)


	//   ....[0]....
.L_31:
        /*004c*/ 	.word	0x00000f20


	//----- nvinfo : EIATTR_CRS_STACK_SIZE
	.align		4
.L_32:
        /*0050*/ 	.byte	0x04, 0x1e
        /*0052*/ 	.short	(.L_34 - .L_33)
.L_33:
        /*0054*/ 	.word	0x00000000


	//----- nvinfo : EIATTR_CBANK_PARAM_SIZE
	.align		4
.L_34:
        /*0058*/ 	.byte	0x03, 0x19
        /*005a*/ 	.short	0x0018


	//----- nvinfo : EIATTR_PARAM_CBANK
	.align		4
        /*005c*/ 	.byte	0x04, 0x0a
        /*005e*/ 	.short	(.L_36 - .L_35)
	.align		4
.L_35:
        /*0060*/ 	.word	index@(.nv.constant0._Z9pi_kernelP17curandStateXORWOWPyx)
        /*0064*/ 	.short	0x0380
        /*0066*/ 	.short	0x0018


	//----- nvinfo : EIATTR_SW_WAR
	.align		4
.L_36:
        /*0068*/ 	.byte	0x04, 0x36
        /*006a*/ 	.short	(.L_38 - .L_37)
.L_37:
        /*006c*/ 	.word	0x00000008
.L_38:


//--------------------- .nv.info._Z12setup_kernelP17curandStateXORWOWy --------------------------
	.section	.nv.info._Z12setup_kernelP17curandStateXORWOWy,"",@"SHT_CUDA_INFO"
	.sectionflags	@""
	.align	4


	//----- nvinfo : EIATTR_CUDA_API_VERSION
	.align		4
        /*0000*/ 	.byte	0x04, 0x37
        /*0002*/ 	.short	(.L_40 - .L_39)
.L_39:
        /*0004*/ 	.word	0x00000082


	//----- nvinfo : EIATTR_KPARAM_INFO
	.align		4
.L_40:
        /*0008*/ 	.byte	0x04, 0x17
        /*000a*/ 	.short	(.L_42 - .L_41)
.L_41:
        /*000c*/ 	.word	0x00000000
        /*0010*/ 	.short	0x0001
        /*0012*/ 	.short	0x0008
        /*0014*/ 	.byte	0x00, 0xf0, 0x21, 0x00


	//----- nvinfo : EIATTR_KPARAM_INFO
	.align		4
.L_42:
        /*0018*/ 	.byte	0x04, 0x17
        /*001a*/ 	.short	(.L_44 - .L_43)
.L_43:
        /*001c*/ 	.word	0x00000000
        /*0020*/ 	.short	0x0000
        /*0022*/ 	.short	0x0000
        /*0024*/ 	.byte	0x00, 0xf5, 0x21, 0x00


	//----- nvinfo : EIATTR_SPARSE_MMA_MASK
	.align		4
.L_44:
        /*0028*/ 	.byte	0x03, 0x50
        /*002a*/ 	.short	0x0000


	//----- nvinfo : EIATTR_MAXREG_COUNT
	.align		4
        /*002c*/ 	.byte	0x03, 0x1b
        /*002e*/ 	.short	0x00ff


	//----- nvinfo : EIATTR_MERCURY_ISA_VERSION
	.align		4
        /*0030*/ 	.byte	0x03, 0x5f
        /*0032*/ 	.short	0x0101


	//----- nvinfo : EIATTR_VRC_CTA_INIT_COUNT
	.align		4
        /*0034*/ 	.byte	0x02, 0x4a
	.zero		1
	.zero		1


	//----- nvinfo : EIATTR_EXIT_INSTR_OFFSETS
	.align		4
        /*0038*/ 	.byte	0x04, 0x1c
        /*003a*/ 	.short	(.L_46 - .L_45)


	//   ....[0]....
.L_45:
        /*003c*/ 	.word	0x00000ed0


	//----- nvinfo : EIATTR_CRS_STACK_SIZE
	.align		4
.L_46:
        /*0040*/ 	.byte	0x04, 0x1e
        /*0042*/ 	.short	(.L_48 - .L_47)
.L_47:
        /*0044*/ 	.word	0x00000000


	//----- nvinfo : EIATTR_CBANK_PARAM_SIZE
	.align		4
.L_48:
        /*0048*/ 	.byte	0x03, 0x19
        /*004a*/ 	.short	0x0010


	//----- nvinfo : EIATTR_PARAM_CBANK
	.align		4
        /*004c*/ 	.byte	0x04, 0x0a
        /*004e*/ 	.short	(.L_50 - .L_49)
	.align		4
.L_49:
        /*0050*/ 	.word	index@(.nv.constant0._Z12setup_kernelP17curandStateXORWOWy)
        /*0054*/ 	.short	0x0380
        /*0056*/ 	.short	0x0010


	//----- nvinfo : EIATTR_SW_WAR
	.align		4
.L_50:
        /*0058*/ 	.byte	0x04, 0x36
        /*005a*/ 	.short	(.L_52 - .L_51)
.L_51:
        /*005c*/ 	.word	0x00000008
.L_52:


//--------------------- .nv.callgraph             --------------------------
	.section	.nv.callgraph,"",@"SHT_CUDA_CALLGRAPH"
	.align	4
	.sectionentsize	8
	.align		4
        /*0000*/ 	.word	0x00000000
	.align		4
        /*0004*/ 	.word	0xffffffff
	.align		4
        /*0008*/ 	.word	0x00000000
	.align		4
        /*000c*/ 	.word	0xfffffffe
	.align		4
        /*0010*/ 	.word	0x00000000
	.align		4
        /*0014*/ 	.word	0xfffffffd
	.align		4
        /*0018*/ 	.word	0x00000000
	.align		4
        /*001c*/ 	.word	0xfffffffc


//--------------------- .nv.constant4             --------------------------
	.section	.nv.constant4,"a",@progbits
	.align	8
	.align		8
.nv.constant4:
        /*0000*/ 	.dword	precalc_xorwow_matrix
	.align		8
        /*0008*/ 	.dword	precalc_xorwow_offset_matrix
	.align		8
        /*0010*/ 	.dword	mrg32k3aM1
	.align		8
        /*0018*/ 	.dword	mrg32k3aM2
	.align		8
        /*0020*/ 	.dword	mrg32k3aM1SubSeq
	.align		8
        /*0028*/ 	.dword	mrg32k3aM2SubSeq
	.align		8
        /*0030*/ 	.dword	mrg32k3aM1Seq
	.align		8
        /*0038*/ 	.dword	mrg32k3aM2Seq


//--------------------- .nv.constant3             --------------------------
	.section	.nv.constant3,"a",@progbits
	.align	8
.nv.constant3:
	.type		__cr_lgamma_table,@object
	.size		__cr_lgamma_table,(.L_8 - __cr_lgamma_table)
__cr_lgamma_table:
        /*0000*/ 	.byte	0x00, 0x00, 0x00, 0x00, 0x00, 0x00, 0x00, 0x00, 0x00, 0x00, 0x00, 0x00, 0x00, 0x00, 0x00, 0x00
        /*0010*/ 	.byte	0xef, 0x39, 0xfa, 0xfe, 0x42, 0x2e, 0xe6, 0x3f, 0x02, 0x20, 0x2a, 0xfa, 0x0b, 0xab, 0xfc, 0x3f
        /*0020*/ 	.byte	0xf9, 0x2c, 0x92, 0x7c, 0xa7, 0x6c, 0x09, 0x40, 0xc9, 0x79, 0x44, 0x3c, 0x64, 0x26, 0x13, 0x40
        /*0030*/ 	.byte	0xca, 0x01, 0xcf, 0x3a, 0x27, 0x51, 0x1a, 0x40, 0x30, 0xcc, 0x2d, 0xf3, 0xe1, 0x0c, 0x21, 0x40
        /*0040*/ 	.byte	0x0d, 0xb7, 0xfc, 0x82, 0x8e, 0x35, 0x25, 0x40
.L_8:


//--------------------- .text._Z9pi_kernelP17curandStateXORWOWPyx --------------------------
	.section	.text._Z9pi_kernelP17curandStateXORWOWPyx,"ax",@progbits
	.align	128
        .global         _Z9pi_kernelP17curandStateXORWOWPyx
        .type           _Z9pi_kernelP17curandStateXORWOWPyx,@function
        .size           _Z9pi_kernelP17curandStateXORWOWPyx,(.L_x_19 - _Z9pi_kernelP17curandStateXORWOWPyx)
        .other          _Z9pi_kernelP17curandStateXORWOWPyx,@"STO_CUDA_ENTRY STV_DEFAULT"
_Z9pi_kernelP17curandStateXORWOWPyx:
.text._Z9pi_kernelP17curandStateXORWOWPyx:
[----:B------:R-:W-:Y:S01]  /*0000*/  LDC R1, c[0x0][0x37c] ;  /* 0x0000df00ff017b82 */ /* 0x000fe20000000800 */
[----:B------:R-:W0:Y:S07]  /*0010*/  S2R R4, SR_TID.X ;  /* 0x0000000000047919 */ /* 0x000e2e0000002100 */
[----:B------:R-:W0:Y:S01]  /*0020*/  S2UR UR6, SR_CTAID.X ;  /* 0x00000000000679c3 */ /* 0x000e220000002500 */
[----:B------:R-:W1:Y:S01]  /*0030*/  LDCU.64 UR4, c[0x0][0x358] ;  /* 0x00006b00ff0477ac */ /* 0x000e620008000a00 */
[----:B------:R-:W2:Y:S06]  /*0040*/  LDCU.64 UR8, c[0x0][0x390] ;  /* 0x00007200ff0877ac */ /* 0x000eac0008000a00 */
[----:B------:R-:W0:Y:S08]  /*0050*/  LDC R23, c[0x0][0x360] ;  /* 0x0000d800ff177b82 */ /* 0x000e300000000800 */
[----:B------:R-:W3:Y:S01]  /*0060*/  LDC.64 R6, c[0x0][0x380] ;  /* 0x0000e000ff067b82 */ /* 0x000ee20000000a00 */
[----:B0-----:R-:W-:-:S04]  /*0070*/  IMAD R4, R23, UR6, R4 ;  /* 0x0000000617047c24 */ /* 0x001fc8000f8e0204 */
[----:B---3--:R-:W-:-:S05]  /*0080*/  IMAD.WIDE R6, R4, 0x30, R6 ;  /* 0x0000003004067825 */ /* 0x008fca00078e0206 */
[----:B-1----:R0:W5:Y:S04]  /*0090*/  LDG.E.64 R8, desc[UR4][R6.64+0x10] ;  /* 0x0000100406087981 */ /* 0x002168000c1e1b00 */
[----:B------:R0:W5:Y:S04]  /*00a0*/  LDG.E R0, desc[UR4][R6.64+0x20] ;  /* 0x0000200406007981 */ /* 0x000168000c1e1900 */
[----:B------:R0:W5:Y:S04]  /*00b0*/  LDG.E.64 R10, desc[UR4][R6.64+0x28] ;  /* 0x00002804060a7981 */ /* 0x000168000c1e1b00 */
[----:B------:R0:W5:Y:S04]  /*00c0*/  LDG.E.64 R12, desc[UR4][R6.64] ;  /* 0x00000004060c7981 */ /* 0x000168000c1e1b00 */
[----:B------:R0:W5:Y:S04]  /*00d0*/  LDG.E.64 R14, desc[UR4][R6.64+0x8] ;  /* 0x00000804060e7981 */ /* 0x000168000c1e1b00 */
[----:B------:R0:W5:Y:S01]  /*00e0*/  LDG.E.64 R16, desc[UR4][R6.64+0x18] ;  /* 0x0000180406107981 */ /* 0x000162000c1e1b00 */
[----:B--2---:R-:W-:Y:S01]  /*00f0*/  ISETP.GE.U32.AND P0, PT, R4, UR8, PT ;  /* 0x0000000804007c0c */ /* 0x004fe2000bf06070 */
[----:B------:R-:W-:Y:S01]  /*0100*/  BSSY.RECONVERGENT B0, `(.L_x_0) ;  /* 0x00000d9000007945 */ /* 0x000fe20003800200 */
[----:B------:R-:W-:-:S02]  /*0110*/  SHF.R.S32.HI R18, RZ, 0x1f, R4 ;  /* 0x0000001fff127819 */ /* 0x000fc40000011404 */
[----:B------:R-:W-:Y:S02]  /*0120*/  CS2R R2, SRZ ;  /* 0x0000000000027805 */ /* 0x000fe4000001ff00 */
[----:B------:R-:W-:-:S13]  /*0130*/  ISETP.GE.AND.EX P0, PT, R18, UR9, PT, P0 ;  /* 0x0000000912007c0c */ /* 0x000fda000bf06300 */
[----:B0-----:R-:W-:Y:S05]  /*0140*/  @P0 BRA `(.L_x_1) ;  /* 0x0000000c00500947 */ /* 0x001fea0003800000 */
[----:B------:R-:W0:Y:S01]  /*0150*/  LDCU UR6, c[0x0][0x370] ;  /* 0x00006e00ff0677ac */ /* 0x000e220008000800 */
[----:B------:R-:W-:Y:S01]  /*0160*/  BSSY.RECONVERGENT B1, `(.L_x_2) ;  /* 0x0000029000017945 */ /* 0x000fe20003800200 */
[----:B0-----:R-:W-:-:S05]  /*0170*/  IMAD R23, R23, UR6, RZ ;  /* 0x0000000617177c24 */ /* 0x001fca000f8e02ff */
[----:B------:R-:W-:Y:S02]  /*0180*/  IADD3 R4, P0, PT, R4, R23, RZ ;  /* 0x0000001704047210 */ /* 0x000fe40007f1e0ff */
[----:B------:R-:W-:Y:S02]  /*0190*/  SHF.R.S32.HI R3, RZ, 0x1f, R23 ;  /* 0x0000001fff037819 */ /* 0x000fe40000011417 */
[----:B------:R-:W-:-:S03]  /*01a0*/  ISETP.GT.U32.AND P1, PT, R4, UR8, PT ;  /* 0x0000000804007c0c */ /* 0x000fc6000bf24070 */
[----:B------:R-:W-:Y:S01]  /*01b0*/  IMAD.X R19, R18, 0x1, R3, P0 ;  /* 0x0000000112137824 */ /* 0x000fe200000e0603 */
[----:B------:R-:W-:-:S04]  /*01c0*/  ISETP.GE.U32.AND P0, PT, R4, UR8, PT ;  /* 0x0000000804007c0c */ /* 0x000fc8000bf06070 */
[C---:B------:R-:W-:Y:S02]  /*01d0*/  ISETP.GE.AND.EX P0, PT, R19.reuse, UR9, PT, P0 ;  /* 0x0000000913007c0c */ /* 0x040fe4000bf06300 */
[C---:B------:R-:W-:Y:S02]  /*01e0*/  ISETP.GT.AND.EX P1, PT, R19.reuse, UR9, PT, P1 ;  /* 0x0000000913007c0c */ /* 0x040fe4000bf24310 */
[----:B------:R-:W-:Y:S02]  /*01f0*/  SEL R5, RZ, 0x1, P0 ;  /* 0x00000001ff057807 */ /* 0x000fe40000000000 */
[----:B------:R-:W-:Y:S02]  /*0200*/  SEL R2, R4, UR8, P1 ;  /* 0x0000000804027c07 */ /* 0x000fe40008800000 */
[----:B------:R-:W-:Y:S02]  /*0210*/  SEL R22, R19, UR9, P1 ;  /* 0x0000000913167c07 */ /* 0x000fe40008800000 */
[----:B------:R-:W-:-:S04]  /*0220*/  IADD3 R2, P0, P1, R2, -R4, -R5 ;  /* 0x8000000402027210 */ /* 0x000fc8000791e805 */
[----:B------:R-:W-:-:S04]  /*0230*/  IADD3.X R22, PT, PT, R22, -0x1, ~R19, P0, P1 ;  /* 0xffffffff16167810 */ /* 0x000fc800007e2c13 */
[----:B------:R-:W-:-:S04]  /*0240*/  LOP3.LUT R4, R22, R3, RZ, 0xfc, !PT ;  /* 0x0000000316047212 */ /* 0x000fc800078efcff */
[----:B------:R-:W-:Y:S01]  /*0250*/  ISETP.NE.U32.AND P0, PT, R4, RZ, PT ;  /* 0x000000ff0400720c */ /* 0x000fe20003f05070 */
[----:B-----5:R-:W-:-:S12]  /*0260*/  IMAD.MOV.U32 R4, RZ, RZ, R9 ;  /* 0x000000ffff047224 */ /* 0x020fd800078e0009 */
[----:B------:R-:W-:Y:S05]  /*0270*/  @P0 BRA `(.L_x_3) ;  /* 0x0000000000540947 */ /* 0x000fea0003800000 */
[----:B------:R-:W0:Y:S01]  /*0280*/  I2F.U32.RP R3, R23 ;  /* 0x0000001700037306 */ /* 0x000e220000209000 */
[----:B------:R-:W-:Y:S01]  /*0290*/  IMAD.MOV R21, RZ, RZ, -R23 ;  /* 0x000000ffff157224 */ /* 0x000fe200078e0a17 */
[----:B------:R-:W-:-:S06]  /*02a0*/  ISETP.NE.U32.AND P2, PT, R23, RZ, PT ;  /* 0x000000ff1700720c */ /* 0x000fcc0003f45070 */
[----:B0-----:R-:W0:Y:S02]  /*02b0*/  MUFU.RCP R3, R3 ;  /* 0x0000000300037308 */ /* 0x001e240000001000 */
[----:B0-----:R-:W-:Y:S02]  /*02c0*/  VIADD R18, R3, 0xffffffe ;  /* 0x0ffffffe03127836 */ /* 0x001fe40000000000 */
[----:B------:R-:W-:-:S04]  /*02d0*/  IMAD.MOV.U32 R3, RZ, RZ, RZ ;  /* 0x000000ffff037224 */ /* 0x000fc800078e00ff */
[----:B------:R0:W1:Y:S02]  /*02e0*/  F2I.FTZ.U32.TRUNC.NTZ R19, R18 ;  /* 0x0000001200137305 */ /* 0x000064000021f000 */
[----:B0-----:R-:W-:Y:S02]  /*02f0*/  IMAD.MOV.U32 R18, RZ, RZ, RZ ;  /* 0x000000ffff127224 */ /* 0x001fe400078e00ff */
[----:B-1----:R-:W-:-:S04]  /*0300*/  IMAD R21, R21, R19, RZ ;  /* 0x0000001315157224 */ /* 0x002fc800078e02ff */
[----:B------:R-:W-:-:S06]  /*0310*/  IMAD.HI.U32 R19, R19, R21, R18 ;  /* 0x0000001513137227 */ /* 0x000fcc00078e0012 */
[----:B------:R-:W-:-:S04]  /*0320*/  IMAD.HI.U32 R19, R19, R2, RZ ;  /* 0x0000000213137227 */ /* 0x000fc800078e00ff */
[----:B------:R-:W-:-:S04]  /*0330*/  IMAD.MOV R20, RZ, RZ, -R19 ;  /* 0x000000ffff147224 */ /* 0x000fc800078e0a13 */
[----:B------:R-:W-:-:S05]  /*0340*/  IMAD R2, R23, R20, R2 ;  /* 0x0000001417027224 */ /* 0x000fca00078e0202 */
[----:B------:R-:W-:-:S13]  /*0350*/  ISETP.GE.U32.AND P0, PT, R2, R23, PT ;  /* 0x000000170200720c */ /* 0x000fda0003f06070 */
[----:B------:R-:W-:Y:S02]  /*0360*/  @P0 IMAD.IADD R2, R2, 0x1, -R23 ;  /* 0x0000000102020824 */ /* 0x000fe400078e0a17 */
[----:B------:R-:W-:-:S03]  /*0370*/  @P0 VIADD R19, R19, 0x1 ;  /* 0x0000000113130836 */ /* 0x000fc60000000000 */
[----:B------:R-:W-:-:S13]  /*0380*/  ISETP.GE.U32.AND P1, PT, R2, R23, PT ;  /* 0x000000170200720c */ /* 0x000fda0003f26070 */
[----:B------:R-:W-:Y:S01]  /*0390*/  @P1 VIADD R19, R19, 0x1 ;  /* 0x0000000113131836 */ /* 0x000fe20000000000 */
[----:B------:R-:W-:-:S05]  /*03a0*/  @!P2 LOP3.LUT R19, RZ, R23, RZ, 0x33, !PT ;  /* 0x00000017ff13a212 */ /* 0x000fca00078e33ff */
[----:B------:R-:W-:Y:S01]  /*03b0*/  IMAD.MOV.U32 R2, RZ, RZ, R19 ;  /* 0x000000ffff027224 */ /* 0x000fe200078e0013 */
[----:B------:R-:W-:Y:S06]  /*03c0*/  BRA `(.L_x_4) ;  /* 0x0000000000087947 */ /* 0x000fec0003800000 */
.L_x_3:
[----:B------:R-:W-:-:S07]  /*03d0*/  MOV R24, 0x3f0 ;  /* 0x000003f000187802 */ /* 0x000fce0000000f00 */
[----:B------:R-:W-:Y:S05]  /*03e0*/  CALL.REL.NOINC `($__internal_0_$__cuda_sm20_div_u64) ;  /* 0x0000000800d07944 */ /* 0x000fea0003c00000 */
.L_x_4:
[----:B------:R-:W-:Y:S05]  /*03f0*/  BSYNC.RECONVERGENT B1 ;  /* 0x0000000000017941 */ /* 0x000fea0003800200 */
.L_x_2:
[----:B------:R-:W-:Y:S01]  /*0400*/  IADD3 R5, P0, PT, R2, R5, RZ ;  /* 0x0000000502057210 */ /* 0x000fe20007f1e0ff */
[----:B------:R-:W-:Y:S04]  /*0410*/  BSSY.RECONVERGENT B1, `(.L_x_5) ;  /* 0x000006f000017945 */ /* 0x000fe80003800200 */
[----:B------:R-:W-:Y:S01]  /*0420*/  IMAD.X R26, RZ, RZ, R3, P0 ;  /* 0x000000ffff1a7224 */ /* 0x000fe200000e0603 */
[----:B------:R-:W-:Y:S02]  /*0430*/  ISETP.NE.U32.AND P0, PT, R5, RZ, PT ;  /* 0x000000ff0500720c */ /* 0x000fe40003f05070 */
[----:B------:R-:W-:Y:S02]  /*0440*/  CS2R R2, SRZ ;  /* 0x0000000000027805 */ /* 0x000fe4000001ff00 */
[----:B------:R-:W-:-:S13]  /*0450*/  ISETP.NE.AND.EX P0, PT, R26, RZ, PT, P0 ;  /* 0x000000ff1a00720c */ /* 0x000fda0003f05300 */
[----:B------:R-:W-:Y:S05]  /*0460*/  @!P0 BRA `(.L_x_6) ;  /* 0x0000000400a48947 */ /* 0x000fea0003800000 */
[----:B------:R-:W-:Y:S01]  /*0470*/  IADD3 R18, P0, PT, R5, 0x1, RZ ;  /* 0x0000000105127810 */ /* 0x000fe20007f1e0ff */
[----:B------:R-:W-:Y:S01]  /*0480*/  BSSY.RECONVERGENT B2, `(.L_x_7) ;  /* 0x0000065000027945 */ /* 0x000fe20003800200 */
[----:B------:R-:W-:Y:S01]  /*0490*/  VIADD R9, R12, 0x161f14 ;  /* 0x00161f140c097836 */ /* 0x000fe20000000000 */
[----:B------:R-:W-:Y:S02]  /*04a0*/  CS2R R2, SRZ ;  /* 0x0000000000027805 */ /* 0x000fe4000001ff00 */
[----:B------:R-:W-:Y:S01]  /*04b0*/  LOP3.LUT R12, R18, 0xfffffffe, RZ, 0xc0, !PT ;  /* 0xfffffffe120c7812 */ /* 0x000fe200078ec0ff */
[----:B------:R-:W-:-:S07]  /*04c0*/  IMAD.X R26, RZ, RZ, R26, P0 ;  /* 0x000000ffff1a7224 */ /* 0x000fce00000e061a */
.L_x_8:
[----:B------:R-:W-:Y:S02]  /*04d0*/  SHF.R.U32.HI R18, RZ, 0x2, R13 ;  /* 0x00000002ff127819 */ /* 0x000fe4000001160d */
[----:B------:R-:W-:Y:S02]  /*04e0*/  SHF.R.U32.HI R21, RZ, 0x2, R14 ;  /* 0x00000002ff157819 */ /* 0x000fe4000001160e */
[----:B------:R-:W-:Y:S01]  /*04f0*/  LOP3.LUT R18, R18, R13, RZ, 0x3c, !PT ;  /* 0x0000000d12127212 */ /* 0x000fe200078e3cff */
[----:B------:R-:W-:Y:S01]  /*0500*/  IMAD.SHL.U32 R13, R4, 0x10, RZ ;  /* 0x00000010040d7824 */ /* 0x000fe200078e00ff */
[----:B------:R-:W-:Y:S02]  /*0510*/  LOP3.LUT R21, R21, R14, RZ, 0x3c, !PT ;  /* 0x0000000e15157212 */ /* 0x000fe400078e3cff */
[----:B------:R-:W-:Y:S01]  /*0520*/  SHF.R.U32.HI R20, RZ, 0x2, R15 ;  /* 0x00000002ff147819 */ /* 0x000fe2000001160f */
[----:B------:R-:W-:Y:S01]  /*0530*/  IMAD.SHL.U32 R19, R18, 0x2, RZ ;  /* 0x0000000212137824 */ /* 0x000fe200078e00ff */
[----:B------:R-:W-:-:S02]  /*0540*/  IADD3 R12, P0, PT, R12, -0x2, RZ ;  /* 0xfffffffe0c0c7810 */ /* 0x000fc40007f1e0ff */
[----:B------:R-:W-:Y:S02]  /*0550*/  LOP3.LUT R15, R20, R15, RZ, 0x3c, !PT ;  /* 0x0000000f140f7212 */ /* 0x000fe400078e3cff */
[----:B------:R-:W-:Y:S02]  /*0560*/  LOP3.LUT R13, R4, R13, R19, 0x96, !PT ;  /* 0x0000000d040d7212 */ /* 0x000fe400078e9613 */
[----:B------:R-:W-:Y:S02]  /*0570*/  SHF.R.U32.HI R19, RZ, 0x2, R8 ;  /* 0x00000002ff137819 */ /* 0x000fe40000011608 */
[----:B------:R-:W-:Y:S01]  /*0580*/  LOP3.LUT R18, R13, R18, RZ, 0x3c, !PT ;  /* 0x000000120d127212 */ /* 0x000fe200078e3cff */
[----:B------:R-:W-:Y:S01]  /*0590*/  IMAD.SHL.U32 R13, R21, 0x2, RZ ;  /* 0x00000002150d7824 */ /* 0x000fe200078e00ff */
[----:B------:R-:W-:Y:S02]  /*05a0*/  LOP3.LUT R19, R19, R8, RZ, 0x3c, !PT ;  /* 0x0000000813137212 */ /* 0x000fe400078e3cff */
[----:B------:R-:W-:Y:S01]  /*05b0*/  IADD3.X R26, PT, PT, R26, -0x1, RZ, P0, !PT ;  /* 0xffffffff1a1a7810 */ /* 0x000fe200007fe4ff */
[----:B------:R-:W-:Y:S01]  /*05c0*/  IMAD.SHL.U32 R14, R18, 0x10, RZ ;  /* 0x00000010120e7824 */ /* 0x000fe200078e00ff */
[----:B------:R-:W-:-:S04]  /*05d0*/  ISETP.NE.U32.AND P0, PT, R12, RZ, PT ;  /* 0x000000ff0c00720c */ /* 0x000fc80003f05070 */
[----:B------:R-:W-:Y:S02]  /*05e0*/  LOP3.LUT R13, R21, R13, R14, 0x96, !PT ;  /* 0x0000000d150d7212 */ /* 0x000fe400078e960e */
[----:B------:R-:W-:Y:S02]  /*05f0*/  ISETP.NE.AND.EX P0, PT, R26, RZ, PT, P0 ;  /* 0x000000ff1a00720c */ /* 0x000fe40003f05300 */
[----:B------:R-:W-:Y:S01]  /*0600*/  LOP3.LUT R20, R13, R18, RZ, 0x3c, !PT ;  /* 0x000000120d147212 */ /* 0x000fe200078e3cff */
[----:B------:R-:W-:-:S03]  /*0610*/  IMAD.SHL.U32 R13, R15, 0x2, RZ ;  /* 0x000000020f0d7824 */ /* 0x000fc600078e00ff */
[----:B------:R-:W-:Y:S01]  /*0620*/  IADD3 R28, PT, PT, R9, -0xb0f8a, R20 ;  /* 0xfff4f076091c7810 */ /* 0x000fe20007ffe014 */
[----:B------:R-:W-:-:S04]  /*0630*/  IMAD.SHL.U32 R14, R20, 0x10, RZ ;  /* 0x00000010140e7824 */ /* 0x000fc800078e00ff */
[----:B------:R-:W-:Y:S01]  /*0640*/  IMAD.WIDE.U32 R28, R28, 0x200000, RZ ;  /* 0x002000001c1c7825 */ /* 0x000fe200078e00ff */
[----:B------:R-:W-:Y:S02]  /*0650*/  LOP3.LUT R13, R15, R13, R14, 0x96, !PT ;  /* 0x0000000d0f0d7212 */ /* 0x000fe400078e960e */
[----:B------:R-:W-:Y:S02]  /*0660*/  SHF.R.U32.HI R15, RZ, 0x2, R4 ;  /* 0x00000002ff0f7819 */ /* 0x000fe40000011604 */
[----:B------:R-:W-:Y:S01]  /*0670*/  LOP3.LUT R8, R13, R20, RZ, 0x3c, !PT ;  /* 0x000000140d087212 */ /* 0x000fe200078e3cff */
[----:B------:R-:W-:Y:S01]  /*0680*/  IMAD.SHL.U32 R13, R19, 0x2, RZ ;  /* 0x00000002130d7824 */ /* 0x000fe200078e00ff */
[----:B------:R-:W-:-:S03]  /*0690*/  LOP3.LUT R15, R15, R4, RZ, 0x3c, !PT ;  /* 0x000000040f0f7212 */ /* 0x000fc600078e3cff */
[----:B------:R-:W-:-:S05]  /*06a0*/  IMAD.SHL.U32 R14, R8, 0x10, RZ ;  /* 0x00000010080e7824 */ /* 0x000fca00078e00ff */
[----:B------:R-:W-:Y:S01]  /*06b0*/  LOP3.LUT R13, R19, R13, R14, 0x96, !PT ;  /* 0x0000000d130d7212 */ /* 0x000fe200078e960e */
[----:B------:R-:W-:Y:S01]  /*06c0*/  IMAD.SHL.U32 R14, R15, 0x2, RZ ;  /* 0x000000020f0e7824 */ /* 0x000fe200078e00ff */
[----:B------:R-:W-:Y:S02]  /*06d0*/  SHF.R.U32.HI R19, RZ, 0x2, R18 ;  /* 0x00000002ff137819 */ /* 0x000fe40000011612 */
[----:B------:R-:W-:-:S05]  /*06e0*/  LOP3.LUT R13, R13, R8, RZ, 0x3c, !PT ;  /* 0x000000080d0d7212 */ /* 0x000fca00078e3cff */
[C---:B------:R-:W-:Y:S02]  /*06f0*/  IMAD.SHL.U32 R4, R13.reuse, 0x10, RZ ;  /* 0x000000100d047824 */ /* 0x040fe400078e00ff */
[----:B------:R-:W-:-:S03]  /*0700*/  IMAD.IADD R22, R13, 0x1, R9 ;  /* 0x000000010d167824 */ /* 0x000fc600078e0209 */
[----:B------:R-:W-:Y:S01]  /*0710*/  LOP3.LUT R14, R13, R4, R14, 0x96, !PT ;  /* 0x000000040d0e7212 */ /* 0x000fe200078e960e */
[----:B------:R-:W-:Y:S01]  /*0720*/  IMAD.WIDE.U32 R22, R22, 0x200000, RZ ;  /* 0x0020000016167825 */ /* 0x000fe200078e00ff */
[----:B------:R-:W-:Y:S02]  /*0730*/  LOP3.LUT R4, R19, R18, RZ, 0x3c, !PT ;  /* 0x0000001213047212 */ /* 0x000fe400078e3cff */
[----:B------:R-:W-:Y:S02]  /*0740*/  LOP3.LUT R14, R14, R15, RZ, 0x3c, !PT ;  /* 0x0000000f0e0e7212 */ /* 0x000fe400078e3cff */
[----:B------:R-:W-:Y:S01]  /*0750*/  IADD3 R15, PT, PT, R9, -0x587c5, R8 ;  /* 0xfffa783b090f7810 */ /* 0x000fe20007ffe008 */
[----:B------:R-:W-:Y:S02]  /*0760*/  IMAD.SHL.U32 R21, R4, 0x2, RZ ;  /* 0x0000000204157824 */ /* 0x000fe400078e00ff */
[----:B------:R-:W-:Y:S01]  /*0770*/  IMAD.SHL.U32 R19, R14, 0x10, RZ ;  /* 0x000000100e137824 */ /* 0x000fe200078e00ff */
[----:B------:R-:W-:-:S02]  /*0780*/  LOP3.LUT R22, R22, R15, RZ, 0x3c, !PT ;  /* 0x0000000f16167212 */ /* 0x000fc400078e3cff */
[----:B------:R-:W-:Y:S02]  /*0790*/  SHF.R.U32.HI R15, RZ, 0x2, R20 ;  /* 0x00000002ff0f7819 */ /* 0x000fe40000011614 */
[----:B------:R-:W-:Y:S02]  /*07a0*/  LOP3.LUT R19, R4, R21, R19, 0x96, !PT ;  /* 0x0000001504137212 */ /* 0x000fe400078e9613 */
[----:B------:R-:W-:Y:S01]  /*07b0*/  LOP3.LUT R4, R15, R20, RZ, 0x3c, !PT ;  /* 0x000000140f047212 */ /* 0x000fe200078e3cff */
[----:B------:R-:W0:Y:S01]  /*07c0*/  I2F.F64.U64 R22, R22 ;  /* 0x0000001600167312 */ /* 0x000e220000301800 */
[----:B------:R-:W-:Y:S01]  /*07d0*/  LOP3.LUT R15, R19, R14, RZ, 0x3c, !PT ;  /* 0x0000000e130f7212 */ /* 0x000fe200078e3cff */
[----:B------:R-:W-:Y:S01]  /*07e0*/  IMAD.MOV.U32 R20, RZ, RZ, 0x0 ;  /* 0x00000000ff147424 */ /* 0x000fe200078e00ff */
[----:B------:R-:W-:Y:S01]  /*07f0*/  IADD3 R19, PT, PT, R9, -0x10974f, R18 ;  /* 0xffef68b109137810 */ /* 0x000fe20007ffe012 */
[----:B------:R-:W-:Y:S02]  /*0800*/  IMAD.SHL.U32 R18, R4, 0x2, RZ ;  /* 0x0000000204127824 */ /* 0x000fe400078e00ff */
[----:B------:R-:W-:Y:S01]  /*0810*/  IMAD.SHL.U32 R21, R15, 0x10, RZ ;  /* 0x000000100f157824 */ /* 0x000fe200078e00ff */
[----:B------:R-:W-:-:S02]  /*0820*/  LOP3.LUT R28, R28, R19, RZ, 0x3c, !PT ;  /* 0x000000131c1c7212 */ /* 0x000fc400078e3cff */
[----:B------:R-:W-:Y:S02]  /*0830*/  SHF.R.U32.HI R19, RZ, 0x2, R8 ;  /* 0x00000002ff137819 */ /* 0x000fe40000011608 */
[----:B------:R-:W-:Y:S01]  /*0840*/  LOP3.LUT R18, R4, R18, R21, 0x96, !PT ;  /* 0x0000001204127212 */ /* 0x000fe200078e9615 */
[----:B------:R-:W1:Y:S01]  /*0850*/  I2F.F64.U64 R24, R28 ;  /* 0x0000001c00187312 */ /* 0x000e620000301800 */
[----:B------:R-:W-:Y:S01]  /*0860*/  LOP3.LUT R19, R19, R8, RZ, 0x3c, !PT ;  /* 0x0000000813137212 */ /* 0x000fe200078e3cff */
[----:B------:R-:W-:Y:S01]  /*0870*/  IMAD.MOV.U32 R21, RZ, RZ, 0x3ca00000 ;  /* 0x3ca00000ff157424 */ /* 0x000fe200078e00ff */
[----:B------:R-:W-:Y:S01]  /*0880*/  LOP3.LUT R8, R18, R15, RZ, 0x3c, !PT ;  /* 0x0000000f12087212 */ /* 0x000fe200078e3cff */
[----:B------:R-:W-:Y:S02]  /*0890*/  IMAD.MOV.U32 R18, RZ, RZ, 0x0 ;  /* 0x00000000ff127424 */ /* 0x000fe400078e00ff */
[----:B------:R-:W-:Y:S02]  /*08a0*/  IMAD.SHL.U32 R27, R19, 0x2, RZ ;  /* 0x00000002131b7824 */ /* 0x000fe400078e00ff */
[----:B------:R-:W-:Y:S01]  /*08b0*/  IMAD.SHL.U32 R4, R8, 0x10, RZ ;  /* 0x0000001008047824 */ /* 0x000fe200078e00ff */
[----:B0-----:R-:W-:-:S04]  /*08c0*/  DFMA R22, R22, R20, 5.5511151231257827021e-17 ;  /* 0x3c9000001616742b */ /* 0x001fc80000000014 */
[----:B------:R-:W-:Y:S01]  /*08d0*/  LOP3.LUT R27, R19, R27, R4, 0x96, !PT ;  /* 0x0000001b131b7212 */ /* 0x000fe200078e9604 */
[----:B------:R-:W-:Y:S01]  /*08e0*/  IMAD.MOV.U32 R19, RZ, RZ, 0x40000000 ;  /* 0x40000000ff137424 */ /* 0x000fe200078e00ff */
[----:B-1----:R-:W-:Y:S01]  /*08f0*/  DFMA R24, R24, R20, 5.5511151231257827021e-17 ;  /* 0x3c9000001818742b */ /* 0x002fe20000000014 */
[----:B------:R-:W-:-:S04]  /*0900*/  IADD3 R4, PT, PT, R9, 0xb0f8a, R15 ;  /* 0x000b0f8a09047810 */ /* 0x000fc80007ffe00f */
[----:B------:R-:W-:-:S03]  /*0910*/  DFMA R22, R22, R18, -1 ;  /* 0xbff000001616742b */ /* 0x000fc60000000012 */
[----:B------:R-:W-:-:S05]  /*0920*/  DFMA R24, R24, R18, -1 ;  /* 0xbff000001818742b */ /* 0x000fca0000000012 */
[----:B------:R-:W-:-:S08]  /*0930*/  DMUL R22, R22, R22 ;  /* 0x0000001616167228 */ /* 0x000fd00000000000 */
[----:B------:R-:W-:Y:S01]  /*0940*/  DFMA R22, R24, R24, R22 ;  /* 0x000000181816722b */ /* 0x000fe20000000016 */
[----:B------:R-:W-:-:S07]  /*0950*/  IADD3 R25, PT, PT, R9, 0x587c5, R14 ;  /* 0x000587c509197810 */ /* 0x000fce0007ffe00e */
[----:B------:R-:W-:Y:S01]  /*0960*/  DSETP.GTU.AND P1, PT, R22, 1, PT ;  /* 0x3ff000001600742a */ /* 0x000fe20003f2c000 */
[----:B------:R-:W-:Y:S01]  /*0970*/  IMAD.WIDE.U32 R22, R4, 0x200000, RZ ;  /* 0x0020000004167825 */ /* 0x000fe200078e00ff */
[----:B------:R-:W-:Y:S02]  /*0980*/  LOP3.LUT R4, R27, R8, RZ, 0x3c, !PT ;  /* 0x000000081b047212 */ /* 0x000fe400078e3cff */
[C---:B------:R-:W-:Y:S02]  /*0990*/  IADD3 R27, PT, PT, R9.reuse, 0x10974f, R8 ;  /* 0x0010974f091b7810 */ /* 0x040fe40007ffe008 */
[C---:B------:R-:W-:Y:S01]  /*09a0*/  IADD3 R24, PT, PT, R9.reuse, 0x161f14, R4 ;  /* 0x00161f1409187810 */ /* 0x040fe20007ffe004 */
[----:B------:R-:W-:Y:S01]  /*09b0*/  VIADD R9, R9, 0x2c3e28 ;  /* 0x002c3e2809097836 */ /* 0x000fe20000000000 */
[----:B------:R-:W-:-:S03]  /*09c0*/  LOP3.LUT R22, R22, R25, RZ, 0x3c, !PT ;  /* 0x0000001916167212 */ /* 0x000fc600078e3cff */
[----:B------:R-:W-:-:S03]  /*09d0*/  IMAD.WIDE.U32 R24, R24, 0x200000, RZ ;  /* 0x0020000018187825 */ /* 0x000fc600078e00ff */
[----:B------:R-:W0:Y:S01]  /*09e0*/  I2F.F64.U64 R22, R22 ;  /* 0x0000001600167312 */ /* 0x000e220000301800 */
[----:B------:R-:W-:-:S07]  /*09f0*/  LOP3.LUT R24, R24, R27, RZ, 0x3c, !PT ;  /* 0x0000001b18187212 */ /* 0x000fce00078e3cff */
[----:B------:R-:W1:Y:S01]  /*0a00*/  I2F.F64.U64 R24, R24 ;  /* 0x0000001800187312 */ /* 0x000e620000301800 */
[-C--:B0-----:R-:W-:Y:S02]  /*0a10*/  DFMA R28, R22, R20.reuse, 5.5511151231257827021e-17 ;  /* 0x3c900000161c742b */ /* 0x081fe40000000014 */
[----:B-1----:R-:W-:-:S06]  /*0a20*/  DFMA R20, R24, R20, 5.5511151231257827021e-17 ;  /* 0x3c9000001814742b */ /* 0x002fcc0000000014 */
[-C--:B------:R-:W-:Y:S02]  /*0a30*/  DFMA R28, R28, R18.reuse, -1 ;  /* 0xbff000001c1c742b */ /* 0x080fe40000000012 */
[----:B------:R-:W-:-:S08]  /*0a40*/  DFMA R18, R20, R18, -1 ;  /* 0xbff000001412742b */ /* 0x000fd00000000012 */
[----:B------:R-:W-:-:S08]  /*0a50*/  DMUL R18, R18, R18 ;  /* 0x0000001212127228 */ /* 0x000fd00000000000 */
[----:B------:R-:W-:-:S08]  /*0a60*/  DFMA R18, R28, R28, R18 ;  /* 0x0000001c1c12722b */ /* 0x000fd00000000012 */
[----:B------:R-:W-:Y:S01]  /*0a70*/  DSETP.GTU.AND P2, PT, R18, 1, PT ;  /* 0x3ff000001200742a */ /* 0x000fe20003f4c000 */
[----:B------:R-:W-:-:S05]  /*0a80*/  SEL R18, RZ, 0x1, P1 ;  /* 0x00000001ff127807 */ /* 0x000fca0000800000 */
[----:B------:R-:W-:-:S04]  /*0a90*/  SEL R19, RZ, 0x1, P2 ;  /* 0x00000001ff137807 */ /* 0x000fc80001000000 */
[----:B------:R-:W-:-:S04]  /*0aa0*/  IADD3 R2, P1, P2, R19, R2, R18 ;  /* 0x0000000213027210 */ /* 0x000fc80007a3e012 */
[----:B------:R-:W-:Y:S01]  /*0ab0*/  IADD3.X R3, PT, PT, RZ, R3, RZ, P1, P2 ;  /* 0x00000003ff037210 */ /* 0x000fe20000fe44ff */
[----:B------:R-:W-:Y:S08]  /*0ac0*/  @P0 BRA `(.L_x_8) ;  /* 0xfffffff800800947 */ /* 0x000ff0000383ffff */
[----:B------:R-:W-:Y:S05]  /*0ad0*/  BSYNC.RECONVERGENT B2 ;  /* 0x0000000000027941 */ /* 0x000fea0003800200 */
.L_x_7:
[----:B------:R-:W-:Y:S02]  /*0ae0*/  VIADD R12, R9, 0xffe9e0ec ;  /* 0xffe9e0ec090c7836 */ /* 0x000fe40000000000 */
[----:B------:R-:W-:-:S07]  /*0af0*/  IMAD.MOV.U32 R9, RZ, RZ, R4 ;  /* 0x000000ffff097224 */ /* 0x000fce00078e0004 */
.L_x_6:
[----:B------:R-:W-:Y:S05]  /*0b00*/  BSYNC.RECONVERGENT B1 ;  /* 0x0000000000017941 */ /* 0x000fea0003800200 */
.L_x_5:
[----:B------:R-:W-:-:S04]  /*0b10*/  LOP3.LUT R5, R5, 0x1, RZ, 0xc0, !PT ;  /* 0x0000000105057812 */ /* 0x000fc800078ec0ff */
[----:B------:R-:W-:-:S04]  /*0b20*/  ISETP.NE.U32.AND P0, PT, R5, 0x1, PT ;  /* 0x000000010500780c */ /* 0x000fc80003f05070 */
[----:B------:R-:W-:-:S13]  /*0b30*/  ISETP.NE.U32.AND.EX P0, PT, RZ, RZ, PT, P0 ;  /* 0x000000ffff00720c */ /* 0x000fda0003f05100 */
[----:B------:R-:W-:Y:S05]  /*0b40*/  @!P0 BRA `(.L_x_1) ;  /* 0x0000000000d08947 */ /* 0x000fea0003800000 */
[----:B------:R-:W-:Y:S01]  /*0b50*/  SHF.R.U32.HI R18, RZ, 0x2, R13 ;  /* 0x00000002ff127819 */ /* 0x000fe2000001160d */
[----:B------:R-:W-:Y:S01]  /*0b60*/  IMAD.SHL.U32 R5, R4, 0x10, RZ ;  /* 0x0000001004057824 */ /* 0x000fe200078e00ff */
[----:B------:R-:W-:Y:S01]  /*0b70*/  SHF.R.U32.HI R20, RZ, 0x2, R15 ;  /* 0x00000002ff147819 */ /* 0x000fe2000001160f */
[----:B------:R-:W-:Y:S01]  /*0b80*/  IMAD.MOV.U32 R24, RZ, RZ, 0x0 ;  /* 0x00000000ff187424 */ /* 0x000fe200078e00ff */
[----:B------:R-:W-:Y:S01]  /*0b90*/  LOP3.LUT R18, R18, R13, RZ, 0x3c, !PT ;  /* 0x0000000d12127212 */ /* 0x000fe200078e3cff */
[----:B------:R-:W-:Y:S01]  /*0ba0*/  IMAD.MOV.U32 R25, RZ, RZ, 0x40000000 ;  /* 0x40000000ff197424 */ /* 0x000fe200078e00ff */
[----:B------:R-:W-:Y:S02]  /*0bb0*/  SHF.R.U32.HI R13, RZ, 0x2, R14 ;  /* 0x00000002ff0d7819 */ /* 0x000fe4000001160e */
[----:B------:R-:W-:Y:S01]  /*0bc0*/  LOP3.LUT R20, R20, R15, RZ, 0x3c, !PT ;  /* 0x0000000f14147212 */ /* 0x000fe200078e3cff */
[----:B------:R-:W-:Y:S01]  /*0bd0*/  IMAD.SHL.U32 R9, R18, 0x2, RZ ;  /* 0x0000000212097824 */ /* 0x000fe200078e00ff */
[----:B------:R-:W-:-:S04]  /*0be0*/  LOP3.LUT R13, R13, R14, RZ, 0x3c, !PT ;  /* 0x0000000e0d0d7212 */ /* 0x000fc800078e3cff */
[----:B------:R-:W-:Y:S01]  /*0bf0*/  LOP3.LUT R5, R4, R5, R9, 0x96, !PT ;  /* 0x0000000504057212 */ /* 0x000fe200078e9609 */
[----:B------:R-:W-:-:S03]  /*0c00*/  IMAD.SHL.U32 R9, R20, 0x2, RZ ;  /* 0x0000000214097824 */ /* 0x000fc600078e00ff */
[----:B------:R-:W-:Y:S01]  /*0c10*/  LOP3.LUT R14, R5, R18, RZ, 0x3c, !PT ;  /* 0x00000012050e7212 */ /* 0x000fe200078e3cff */
[----:B------:R-:W-:-:S04]  /*0c20*/  IMAD.SHL.U32 R5, R13, 0x2, RZ ;  /* 0x000000020d057824 */ /* 0x000fc800078e00ff */
[----:B------:R-:W-:-:S05]  /*0c30*/  IMAD.SHL.U32 R18, R14, 0x10, RZ ;  /* 0x000000100e127824 */ /* 0x000fca00078e00ff */
[----:B------:R-:W-:Y:S02]  /*0c40*/  LOP3.LUT R5, R13, R5, R18, 0x96, !PT ;  /* 0x000000050d057212 */ /* 0x000fe400078e9612 */
[----:B------:R-:W-:Y:S02]  /*0c50*/  SHF.R.U32.HI R13, RZ, 0x2, R8 ;  /* 0x00000002ff0d7819 */ /* 0x000fe40000011608 */
[----:B------:R-:W-:Y:S02]  /*0c60*/  LOP3.LUT R15, R5, R14, RZ, 0x3c, !PT ;  /* 0x0000000e050f7212 */ /* 0x000fe400078e3cff */
[----:B------:R-:W-:-:S03]  /*0c70*/  LOP3.LUT R13, R13, R8, RZ, 0x3c, !PT ;  /* 0x000000080d0d7212 */ /* 0x000fc600078e3cff */
[----:B------:R-:W-:-:S05]  /*0c80*/  IMAD.SHL.U32 R5, R15, 0x10, RZ ;  /* 0x000000100f057824 */ /* 0x000fca00078e00ff */
[----:B------:R-:W-:Y:S01]  /*0c90*/  LOP3.LUT R20, R20, R9, R5, 0x96, !PT ;  /* 0x0000000914147212 */ /* 0x000fe200078e9605 */
[----:B------:R-:W-:Y:S01]  /*0ca0*/  IMAD.SHL.U32 R9, R13, 0x2, RZ ;  /* 0x000000020d097824 */ /* 0x000fe200078e00ff */
[----:B------:R-:W-:Y:S02]  /*0cb0*/  IADD3 R5, PT, PT, R12, 0x587c5, R14 ;  /* 0x000587c50c057810 */ /* 0x000fe40007ffe00e */
[----:B------:R-:W-:-:S04]  /*0cc0*/  LOP3.LUT R8, R20, R15, RZ, 0x3c, !PT ;  /* 0x0000000f14087212 */ /* 0x000fc800078e3cff */
[----:B------:R-:W-:Y:S01]  /*0cd0*/  IADD3 R27, PT, PT, R12, 0x10974f, R8 ;  /* 0x0010974f0c1b7810 */ /* 0x000fe20007ffe008 */
[----:B------:R-:W-:-:S05]  /*0ce0*/  IMAD.SHL.U32 R18, R8, 0x10, RZ ;  /* 0x0000001008127824 */ /* 0x000fca00078e00ff */
[----:B------:R-:W-:Y:S01]  /*0cf0*/  LOP3.LUT R9, R13, R9, R18, 0x96, !PT ;  /* 0x000000090d097212 */ /* 0x000fe200078e9612 */
[----:B------:R-:W-:Y:S01]  /*0d00*/  IMAD.MOV.U32 R13, RZ, RZ, R4 ;  /* 0x000000ffff0d7224 */ /* 0x000fe200078e0004 */
[C---:B------:R-:W-:Y:S01]  /*0d10*/  IADD3 R18, PT, PT, R12.reuse, 0xb0f8a, R15 ;  /* 0x000b0f8a0c127810 */ /* 0x040fe20007ffe00f */
[----:B------:R-:W-:Y:S01]  /*0d20*/  VIADD R12, R12, 0x161f14 ;  /* 0x00161f140c0c7836 */ /* 0x000fe20000000000 */
[----:B------:R-:W-:-:S03]  /*0d30*/  LOP3.LUT R9, R9, R8, RZ, 0x3c, !PT ;  /* 0x0000000809097212 */ /* 0x000fc600078e3cff */
[----:B------:R-:W-:-:S04]  /*0d40*/  IMAD.WIDE.U32 R18, R18, 0x200000, RZ ;  /* 0x0020000012127825 */ /* 0x000fc800078e00ff */
[----:B------:R-:W-:Y:S01]  /*0d50*/  IMAD.IADD R20, R12, 0x1, R9 ;  /* 0x000000010c147824 */ /* 0x000fe200078e0209 */
[----:B------:R-:W-:Y:S01]  /*0d60*/  LOP3.LUT R28, R18, R5, RZ, 0x3c, !PT ;  /* 0x00000005121c7212 */ /* 0x000fe200078e3cff */
[----:B------:R-:W-:Y:S02]  /*0d70*/  IMAD.MOV.U32 R29, RZ, RZ, R19 ;  /* 0x000000ffff1d7224 */ /* 0x000fe400078e0013 */
[----:B------:R-:W-:Y:S02]  /*0d80*/  IMAD.WIDE.U32 R20, R20, 0x200000, RZ ;  /* 0x0020000014147825 */ /* 0x000fe400078e00ff */
[----:B------:R-:W0:Y:S01]  /*0d90*/  I2F.F64.U64 R18, R28 ;  /* 0x0000001c00127312 */ /* 0x000e220000301800 */
[----:B------:R-:W-:Y:S01]  /*0da0*/  LOP3.LUT R26, R20, R27, RZ, 0x3c, !PT ;  /* 0x0000001b141a7212 */ /* 0x000fe200078e3cff */
[----:B------:R-:W-:Y:S02]  /*0db0*/  IMAD.MOV.U32 R27, RZ, RZ, R21 ;  /* 0x000000ffff1b7224 */ /* 0x000fe400078e0015 */
[----:B------:R-:W-:-:S04]  /*0dc0*/  IMAD.MOV.U32 R20, RZ, RZ, 0x0 ;  /* 0x00000000ff147424 */ /* 0x000fc800078e00ff */
[----:B------:R-:W1:Y:S01]  /*0dd0*/  I2F.F64.U64 R22, R26 ;  /* 0x0000001a00167312 */ /* 0x000e620000301800 */
[----:B------:R-:W-:-:S06]  /*0de0*/  IMAD.MOV.U32 R21, RZ, RZ, 0x3ca00000 ;  /* 0x3ca00000ff157424 */ /* 0x000fcc00078e00ff */
[-C--:B0-----:R-:W-:Y:S02]  /*0df0*/  DFMA R18, R18, R20.reuse, 5.5511151231257827021e-17 ;  /* 0x3c9000001212742b */ /* 0x081fe40000000014 */
[----:B-1----:R-:W-:-:S06]  /*0e00*/  DFMA R22, R22, R20, 5.5511151231257827021e-17 ;  /* 0x3c9000001616742b */ /* 0x002fcc0000000014 */
[-C--:B------:R-:W-:Y:S02]  /*0e10*/  DFMA R18, R18, R24.reuse, -1 ;  /* 0xbff000001212742b */ /* 0x080fe40000000018 */
[----:B------:R-:W-:-:S08]  /*0e20*/  DFMA R22, R22, R24, -1 ;  /* 0xbff000001616742b */ /* 0x000fd00000000018 */
[----:B------:R-:W-:-:S08]  /*0e30*/  DMUL R22, R22, R22 ;  /* 0x0000001616167228 */ /* 0x000fd00000000000 */
[----:B------:R-:W-:-:S08]  /*0e40*/  DFMA R22, R18, R18, R22 ;  /* 0x000000121216722b */ /* 0x000fd00000000016 */
[----:B------:R-:W-:-:S06]  /*0e50*/  DSETP.GTU.AND P0, PT, R22, 1, PT ;  /* 0x3ff000001600742a */ /* 0x000fcc0003f0c000 */
[----:B------:R-:W-:-:S04]  /*0e60*/  SEL R5, RZ, 0x1, P0 ;  /* 0x00000001ff057807 */ /* 0x000fc80000000000 */
[----:B------:R-:W-:-:S05]  /*0e70*/  IADD3 R2, P0, PT, R5, R2, RZ ;  /* 0x0000000205027210 */ /* 0x000fca0007f1e0ff */
[----:B------:R-:W-:-:S08]  /*0e80*/  IMAD.X R3, RZ, RZ, R3, P0 ;  /* 0x000000ffff037224 */ /* 0x000fd000000e0603 */
.L_x_1:
[----:B------:R-:W-:Y:S05]  /*0e90*/  BSYNC.RECONVERGENT B0 ;  /* 0x0000000000007941 */ /* 0x000fea0003800200 */
.L_x_0:
[----:B------:R-:W0:Y:S01]  /*0ea0*/  LDC.64 R4, c[0x0][0x388] ;  /* 0x0000e200ff047b82 */ /* 0x000e220000000a00 */
[----:B-----5:R-:W-:Y:S04]  /*0eb0*/  STG.E.64 desc[UR4][R6.64], R12 ;  /* 0x0000000c06007986 */ /* 0x020fe8000c101b04 */
[----:B------:R-:W-:Y:S04]  /*0ec0*/  STG.E.64 desc[UR4][R6.64+0x8], R14 ;  /* 0x0000080e06007986 */ /* 0x000fe8000c101b04 */
[----:B------:R-:W-:Y:S04]  /*0ed0*/  STG.E.64 desc[UR4][R6.64+0x18], R16 ;  /* 0x0000181006007986 */ /* 0x000fe8000c101b04 */
[----:B------:R-:W-:Y:S04]  /*0ee0*/  STG.E.64 desc[UR4][R6.64+0x28], R10 ;  /* 0x0000280a06007986 */ /* 0x000fe8000c101b04 */
[----:B------:R-:W-:Y:S04]  /*0ef0*/  STG.E desc[UR4][R6.64+0x20], R0 ;  /* 0x0000200006007986 */ /* 0x000fe8000c101904 */
[----:B------:R-:W-:Y:S04]  /*0f00*/  STG.E.64 desc[UR4][R6.64+0x10], R8 ;  /* 0x0000100806007986 */ /* 0x000fe8000c101b04 */
[----:B0-----:R-:W-:Y:S01]  /*0f10*/  REDG.E.ADD.64.STRONG.GPU desc[UR4][R4.64], R2 ;  /* 0x000000020400798e */ /* 0x001fe2000c12e504 */
[----:B------:R-:W-:Y:S05]  /*0f20*/  EXIT ;  /* 0x000000000000794d */ /* 0x000fea0003800000 */
        .weak           $__internal_0_$__cuda_sm20_div_u64
        .type           $__internal_0_$__cuda_sm20_div_u64,@function
        .size           $__internal_0_$__cuda_sm20_div_u64,(.L_x_19 - $__internal_0_$__cuda_sm20_div_u64)
$__internal_0_$__cuda_sm20_div_u64:
[----:B------:R-:W-:Y:S02]  /*0f30*/  IMAD.MOV.U32 R26, RZ, RZ, R23 ;  /* 0x000000ffff1a7224 */ /* 0x000fe400078e0017 */
[----:B------:R-:W-:-:S04]  /*0f40*/  IMAD.MOV.U32 R27, RZ, RZ, R3 ;  /* 0x000000ffff1b7224 */ /* 0x000fc800078e0003 */
[----:B------:R-:W0:Y:S08]  /*0f50*/  I2F.U64.RP R26, R26 ;  /* 0x0000001a001a7312 */ /* 0x000e300000309000 */
[----:B0-----:R-:W0:Y:S02]  /*0f60*/  MUFU.RCP R18, R26 ;  /* 0x0000001a00127308 */ /* 0x001e240000001000 */
[----:B0-----:R-:W-:-:S06]  /*0f70*/  VIADD R18, R18, 0x1ffffffe ;  /* 0x1ffffffe12127836 */ /* 0x001fcc0000000000 */
[----:B------:R-:W0:Y:S02]  /*0f80*/  F2I.U64.TRUNC R18, R18 ;  /* 0x0000001200127311 */ /* 0x000e24000020d800 */
[----:B0-----:R-:W-:-:S04]  /*0f90*/  IMAD.WIDE.U32 R20, R18, R23, RZ ;  /* 0x0000001712147225 */ /* 0x001fc800078e00ff */
[----:B------:R-:W-:Y:S01]  /*0fa0*/  IMAD R21, R18, R3, R21 ;  /* 0x0000000312157224 */ /* 0x000fe200078e0215 */
[----:B------:R-:W-:-:S03]  /*0fb0*/  IADD3 R25, P0, PT, RZ, -R20, RZ ;  /* 0x80000014ff197210 */ /* 0x000fc60007f1e0ff */
[----:B------:R-:W-:Y:S02]  /*0fc0*/  IMAD R21, R19, R23, R21 ;  /* 0x0000001713157224 */ /* 0x000fe400078e0215 */
[----:B------:R-:W-:-:S04]  /*0fd0*/  IMAD.HI.U32 R20, R18, R25, RZ ;  /* 0x0000001912147227 */ /* 0x000fc800078e00ff */
[----:B------:R-:W-:Y:S02]  /*0fe0*/  IMAD.X R29, RZ, RZ, ~R21, P0 ;  /* 0x000000ffff1d7224 */ /* 0x000fe400000e0e15 */
[----:B------:R-:W-:Y:S02]  /*0ff0*/  IMAD.MOV.U32 R21, RZ, RZ, R18 ;  /* 0x000000ffff157224 */ /* 0x000fe400078e0012 */
[----:B------:R-:W-:-:S04]  /*1000*/  IMAD.WIDE.U32 R20, P0, R18, R29, R20 ;  /* 0x0000001d12147225 */ /* 0x000fc80007800014 */
[----:B------:R-:W-:-:S04]  /*1010*/  IMAD.HI.U32 R20, P1, R19, R25, R20 ;  /* 0x0000001913147227 */ /* 0x000fc80007820014 */
[CC--:B------:R-:W-:Y:S02]  /*1020*/  IMAD R21, R19.reuse, R29.reuse, RZ ;  /* 0x0000001d13157224 */ /* 0x0c0fe400078e02ff */
[----:B------:R-:W-:-:S03]  /*1030*/  IMAD.HI.U32 R25, R19, R29, RZ ;  /* 0x0000001d13197227 */ /* 0x000fc600078e00ff */
[----:B------:R-:W-:Y:S01]  /*1040*/  IADD3 R21, P2, PT, R21, R20, RZ ;  /* 0x0000001415157210 */ /* 0x000fe20007f5e0ff */
[----:B------:R-:W-:-:S04]  /*1050*/  IMAD.X R25, R25, 0x1, R19, P0 ;  /* 0x0000000119197824 */ /* 0x000fc800000e0613 */
[----:B------:R-:W-:Y:S01]  /*1060*/  IMAD.WIDE.U32 R18, R21, R23, RZ ;  /* 0x0000001715127225 */ /* 0x000fe200078e00ff */
[----:B------:R-:W-:-:S03]  /*1070*/  IADD3.X R25, PT, PT, RZ, RZ, R25, P2, P1 ;  /* 0x000000ffff197210 */ /* 0x000fc600017e2419 */
[----:B------:R-:W-:Y:S01]  /*1080*/  IMAD R20, R21, R3, R19 ;  /* 0x0000000315147224 */ /* 0x000fe200078e0213 */
[----:B------:R-:W-:-:S03]  /*1090*/  IADD3 R19, P0, PT, RZ, -R18, RZ ;  /* 0x80000012ff137210 */ /* 0x000fc60007f1e0ff */
[----:B------:R-:W-:Y:S02]  /*10a0*/  IMAD R18, R25, R23, R20 ;  /* 0x0000001719127224 */ /* 0x000fe400078e0214 */
[----:B------:R-:W-:-:S04]  /*10b0*/  IMAD.HI.U32 R20, R21, R19, RZ ;  /* 0x0000001315147227 */ /* 0x000fc800078e00ff */
[----:B------:R-:W-:-:S04]  /*10c0*/  IMAD.X R18, RZ, RZ, ~R18, P0 ;  /* 0x000000ffff127224 */ /* 0x000fc800000e0e12 */
[----:B------:R-:W-:-:S04]  /*10d0*/  IMAD.WIDE.U32 R20, P0, R21, R18, R20 ;  /* 0x0000001215147225 */ /* 0x000fc80007800014 */
[----:B------:R-:W-:-:S04]  /*10e0*/  IMAD.HI.U32 R21, P1, R25, R19, R20 ;  /* 0x0000001319157227 */ /* 0x000fc80007820014 */
[CC--:B------:R-:W-:Y:S02]  /*10f0*/  IMAD R20, R25.reuse, R18.reuse, RZ ;  /* 0x0000001219147224 */ /* 0x0c0fe400078e02ff */
[----:B------:R-:W-:-:S03]  /*1100*/  IMAD.HI.U32 R18, R25, R18, RZ ;  /* 0x0000001219127227 */ /* 0x000fc600078e00ff */
[----:B------:R-:W-:Y:S01]  /*1110*/  IADD3 R21, P2, PT, R20, R21, RZ ;  /* 0x0000001514157210 */ /* 0x000fe20007f5e0ff */
[----:B------:R-:W-:Y:S02]  /*1120*/  IMAD.X R25, R18, 0x1, R25, P0 ;  /* 0x0000000112197824 */ /* 0x000fe400000e0619 */
[----:B------:R-:W-:Y:S02]  /*1130*/  IMAD.MOV.U32 R19, RZ, RZ, RZ ;  /* 0x000000ffff137224 */ /* 0x000fe400078e00ff */
[----:B------:R-:W-:Y:S01]  /*1140*/  IMAD.HI.U32 R18, R21, R2, RZ ;  /* 0x0000000215127227 */ /* 0x000fe200078e00ff */
[----:B------:R-:W-:-:S03]  /*1150*/  IADD3.X R25, PT, PT, RZ, RZ, R25, P2, P1 ;  /* 0x000000ffff197210 */ /* 0x000fc600017e2419 */
[----:B------:R-:W-:-:S04]  /*1160*/  IMAD.WIDE.U32 R18, R21, R22, R18 ;  /* 0x0000001615127225 */ /* 0x000fc800078e0012 */
[C---:B------:R-:W-:Y:S02]  /*1170*/  IMAD R21, R25.reuse, R22, RZ ;  /* 0x0000001619157224 */ /* 0x040fe400078e02ff */
[----:B------:R-:W-:-:S04]  /*1180*/  IMAD.HI.U32 R18, P0, R25, R2, R18 ;  /* 0x0000000219127227 */ /* 0x000fc80007800012 */
[----:B------:R-:W-:Y:S01]  /*1190*/  IMAD.HI.U32 R20, R25, R22, RZ ;  /* 0x0000001619147227 */ /* 0x000fe200078e00ff */
[----:B------:R-:W-:-:S03]  /*11a0*/  IADD3 R26, P1, PT, R21, R18, RZ ;  /* 0x00000012151a7210 */ /* 0x000fc60007f3e0ff */
[----:B------:R-:W-:Y:S02]  /*11b0*/  IMAD.X R20, RZ, RZ, R20, P0 ;  /* 0x000000ffff147224 */ /* 0x000fe400000e0614 */
[----:B------:R-:W-:-:S04]  /*11c0*/  IMAD.WIDE.U32 R18, R26, R23, RZ ;  /* 0x000000171a127225 */ /* 0x000fc800078e00ff */
[----:B------:R-:W-:Y:S01]  /*11d0*/  IMAD.X R20, RZ, RZ, R20, P1 ;  /* 0x000000ffff147224 */ /* 0x000fe200008e0614 */
[----:B------:R-:W-:Y:S01]  /*11e0*/  IADD3 R28, P1, PT, -R18, R2, RZ ;  /* 0x00000002121c7210 */ /* 0x000fe20007f3e1ff */
[----:B------:R-:W-:Y:S02]  /*11f0*/  IMAD R19, R26, R3, R19 ;  /* 0x000000031a137224 */ /* 0x000fe400078e0213 */
[----:B------:R-:W-:Y:S01]  /*1200*/  IMAD.MOV.U32 R25, RZ, RZ, 0x0 ;  /* 0x00000000ff197424 */ /* 0x000fe200078e00ff */
[-C--:B------:R-:W-:Y:S01]  /*1210*/  ISETP.GE.U32.AND P0, PT, R28, R23.reuse, PT ;  /* 0x000000171c00720c */ /* 0x080fe20003f06070 */
[----:B------:R-:W-:-:S04]  /*1220*/  IMAD R19, R20, R23, R19 ;  /* 0x0000001714137224 */ /* 0x000fc800078e0213 */
[----:B------:R-:W-:Y:S01]  /*1230*/  IMAD.X R22, R22, 0x1, ~R19, P1 ;  /* 0x0000000116167824 */ /* 0x000fe200008e0e13 */
[CC--:B------:R-:W-:Y:S02]  /*1240*/  IADD3 R2, P1, PT, -R23.reuse, R28.reuse, RZ ;  /* 0x0000001c17027210 */ /* 0x0c0fe40007f3e1ff */
[----:B------:R-:W-:Y:S02]  /*1250*/  IADD3 R19, P2, PT, R26, 0x1, RZ ;  /* 0x000000011a137810 */ /* 0x000fe40007f5e0ff */
[C---:B------:R-:W-:Y:S01]  /*1260*/  ISETP.GE.U32.AND.EX P0, PT, R22.reuse, R3, PT, P0 ;  /* 0x000000031600720c */ /* 0x040fe20003f06100 */
[----:B------:R-:W-:Y:S01]  /*1270*/  IMAD.X R18, R22, 0x1, ~R3, P1 ;  /* 0x0000000116127824 */ /* 0x000fe200008e0e03 */
[----:B------:R-:W-:Y:S01]  /*1280*/  ISETP.NE.U32.AND P1, PT, R23, RZ, PT ;  /* 0x000000ff1700720c */ /* 0x000fe20003f25070 */
[----:B------:R-:W-:Y:S01]  /*1290*/  IMAD.X R21, RZ, RZ, R20, P2 ;  /* 0x000000ffff157224 */ /* 0x000fe200010e0614 */
[----:B------:R-:W-:Y:S02]  /*12a0*/  SEL R2, R2, R28, P0 ;  /* 0x0000001c02027207 */ /* 0x000fe40000000000 */
[----:B------:R-:W-:-:S02]  /*12b0*/  SEL R19, R19, R26, P0 ;  /* 0x0000001a13137207 */ /* 0x000fc40000000000 */
[----:B------:R-:W-:Y:S02]  /*12c0*/  SEL R18, R18, R22, P0 ;  /* 0x0000001612127207 */ /* 0x000fe40000000000 */
[----:B------:R-:W-:Y:S02]  /*12d0*/  SEL R21, R21, R20, P0 ;  /* 0x0000001415157207 */ /* 0x000fe40000000000 */
[----:B------:R-:W-:Y:S02]  /*12e0*/  ISETP.GE.U32.AND P0, PT, R2, R23, PT ;  /* 0x000000170200720c */ /* 0x000fe40003f06070 */
[----:B------:R-:W-:Y:S02]  /*12f0*/  IADD3 R2, P2, PT, R19, 0x1, RZ ;  /* 0x0000000113027810 */ /* 0x000fe40007f5e0ff */
[----:B------:R-:W-:Y:S02]  /*1300*/  ISETP.GE.U32.AND.EX P0, PT, R18, R3, PT, P0 ;  /* 0x000000031200720c */ /* 0x000fe40003f06100 */
[----:B------:R-:W-:Y:S01]  /*1310*/  ISETP.NE.AND.EX P1, PT, R3, RZ, PT, P1 ;  /* 0x000000ff0300720c */ /* 0x000fe20003f25310 */
[----:B------:R-:W-:Y:S01]  /*1320*/  IMAD.X R18, RZ, RZ, R21, P2 ;  /* 0x000000ffff127224 */ /* 0x000fe200010e0615 */
[----:B------:R-:W-:-:S04]  /*1330*/  SEL R2, R2, R19, P0 ;  /* 0x0000001302027207 */ /* 0x000fc80000000000 */
[----:B------:R-:W-:Y:S02]  /*1340*/  SEL R3, R18, R21, P0 ;  /* 0x0000001512037207 */ /* 0x000fe40000000000 */
[----:B------:R-:W-:Y:S02]  /*1350*/  SEL R2, R2, 0xffffffff, P1 ;  /* 0xffffffff02027807 */ /* 0x000fe40000800000 */
[----:B------:R-:W-:Y:S01]  /*1360*/  SEL R3, R3, 0xffffffff, P1 ;  /* 0xffffffff03037807 */ /* 0x000fe20000800000 */
[----:B------:R-:W-:Y:S06]  /*1370*/  RET.REL.NODEC R24 `(_Z9pi_kernelP17curandStateXORWOWPyx) ;  /* 0xffffffec18207950 */ /* 0x000fec0003c3ffff */
.L_x_9:
[----:B------:R-:W-:-:S00]  /*1380*/  BRA `(.L_x_9) ;  /* 0xfffffffc00fc7947 */ /* 0x000fc0000383ffff */
[----:B------:R-:W-:-:S00]  /*1390*/  NOP ;  /* 0x0000000000007918 */ /* 0x000fc00000000000 */
        /* <DEDUP_REMOVED lines=14> */
.L_x_19:


//--------------------- .text._Z12setup_kernelP17curandStateXORWOWy --------------------------
	.section	.text._Z12setup_kernelP17curandStateXORWOWy,"ax",@progbits
	.align	128
        .global         _Z12setup_kernelP17curandStateXORWOWy
        .type           _Z12setup_kernelP17curandStateXORWOWy,@function
        .size           _Z12setup_kernelP17curandStateXORWOWy,(.L_x_21 - _Z12setup_kernelP17curandStateXORWOWy)
        .other          _Z12setup_kernelP17curandStateXORWOWy,@"STO_CUDA_ENTRY STV_DEFAULT"
_Z12setup_kernelP17curandStateXORWOWy:
.text._Z12setup_kernelP17curandStateXORWOWy:
[----:B------:R-:W-:Y:S01]  /*0000*/  LDC R1, c[0x0][0x37c] ;  /* 0x0000df00ff017b82 */ /* 0x000fe20000000800 */
[----:B------:R-:W0:Y:S07]  /*0010*/  S2R R3, SR_TID.X ;  /* 0x0000000000037919 */ /* 0x000e2e0000002100 */
[----:B------:R-:W0:Y:S01]  /*0020*/  S2UR UR4, SR_CTAID.X ;  /* 0x00000000000479c3 */ /* 0x000e220000002500 */
[----:B------:R-:W-:Y:S07]  /*0030*/  BSSY.RECONVERGENT B0, `(.L_x_10) ;  /* 0x00000e6000007945 */ /* 0x000fee0003800200 */
[----:B------:R-:W0:Y:S08]  /*0040*/  LDC R0, c[0x0][0x360] ;  /* 0x0000d800ff007b82 */ /* 0x000e300000000800 */
[----:B------:R-:W1:Y:S08]  /*0050*/  LDC.64 R4, c[0x0][0x388] ;  /* 0x0000e200ff047b82 */ /* 0x000e700000000a00 */
[----:B------:R-:W2:Y:S01]  /*0060*/  LDC.64 R6, c[0x0][0x380] ;  /* 0x0000e000ff067b82 */ /* 0x000ea20000000a00 */
[----:B0-----:R-:W-:Y:S01]  /*0070*/  IMAD R0, R0, UR4, R3 ;  /* 0x0000000400007c24 */ /* 0x001fe2000f8e0203 */
[----:B------:R-:W0:Y:S04]  /*0080*/  LDCU.64 UR4, c[0x0][0x358] ;  /* 0x00006b00ff0477ac */ /* 0x000e280008000a00 */
[----:B------:R-:W-:-:S02]  /*0090*/  SHF.R.S32.HI R13, RZ, 0x1f, R0 ;  /* 0x0000001fff0d7819 */ /* 0x000fc40000011400 */
[C---:B------:R-:W-:Y:S02]  /*00a0*/  ISETP.NE.AND P0, PT, R0.reuse, RZ, PT ;  /* 0x000000ff0000720c */ /* 0x040fe40003f05270 */
[----:B-1----:R-:W-:Y:S02]  /*00b0*/  LOP3.LUT R2, R0, 0xaad26b49, R4, 0x96, !PT ;  /* 0xaad26b4900027812 */ /* 0x002fe400078e9604 */
[----:B------:R-:W-:-:S03]  /*00c0*/  LOP3.LUT R3, R13, 0xf7dcefdd, R5, 0x96, !PT ;  /* 0xf7dcefdd0d037812 */ /* 0x000fc600078e9605 */
[----:B------:R-:W-:Y:S02]  /*00d0*/  IMAD R2, R2, 0x4182bed5, RZ ;  /* 0x4182bed502027824 */ /* 0x000fe400078e02ff */
[----:B------:R-:W-:Y:S02]  /*00e0*/  IMAD R3, R3, -0x658354e5, RZ ;  /* 0x9a7cab1b03037824 */ /* 0x000fe400078e02ff */
[----:B--2---:R-:W-:Y:S01]  /*00f0*/  IMAD.WIDE R6, R0, 0x30, R6 ;  /* 0x0000003000067825 */ /* 0x004fe200078e0206 */
[C---:B------:R-:W-:Y:S02]  /*0100*/  LOP3.LUT R8, R2.reuse, 0x159a55e5, RZ, 0x3c, !PT ;  /* 0x159a55e502087812 */ /* 0x040fe400078e3cff */
[C---:B------:R-:W-:Y:S01]  /*0110*/  IADD3 R4, PT, PT, R2.reuse, 0x64f0c9, R3 ;  /* 0x0064f0c902047810 */ /* 0x040fe20007ffe003 */
[C---:B------:R-:W-:Y:S01]  /*0120*/  VIADD R5, R2.reuse, 0x75bcd15 ;  /* 0x075bcd1502057836 */ /* 0x040fe20000000000 */
[----:B------:R-:W-:Y:S01]  /*0130*/  LOP3.LUT R10, R3, 0x5491333, RZ, 0x3c, !PT ;  /* 0x05491333030a7812 */ /* 0x000fe200078e3cff */
[----:B------:R-:W-:-:S02]  /*0140*/  VIADD R11, R2, 0x583f19 ;  /* 0x00583f19020b7836 */ /* 0x000fc40000000000 */
[----:B------:R-:W-:Y:S01]  /*0150*/  VIADD R9, R3, 0x1f123bb5 ;  /* 0x1f123bb503097836 */ /* 0x000fe20000000000 */
[----:B0-----:R0:W-:Y:S04]  /*0160*/  STG.E.64 desc[UR4][R6.64], R4 ;  /* 0x0000000406007986 */ /* 0x0011e8000c101b04 */
[----:B------:R0:W-:Y:S04]  /*0170*/  STG.E.64 desc[UR4][R6.64+0x8], R8 ;  /* 0x0000080806007986 */ /* 0x0001e8000c101b04 */
[----:B------:R0:W-:Y:S01]  /*0180*/  STG.E.64 desc[UR4][R6.64+0x10], R10 ;  /* 0x0000100a06007986 */ /* 0x0001e2000c101b04 */
[----:B------:R-:W-:Y:S05]  /*0190*/  @!P0 BRA `(.L_x_11) ;  /* 0x0000000c003c8947 */ /* 0x000fea0003800000 */
[----:B------:R-:W-:-:S07]  /*01a0*/  IMAD.MOV.U32 R12, RZ, RZ, RZ ;  /* 0x000000ffff0c7224 */ /* 0x000fce00078e00ff */
.L_x_17:
[----:B-1----:R-:W-:Y:S01]  /*01b0*/  LOP3.LUT R2, R0, 0x3, RZ, 0xc0, !PT ;  /* 0x0000000300027812 */ /* 0x002fe200078ec0ff */
[----:B------:R-:W-:Y:S03]  /*01c0*/  BSSY.RECONVERGENT B1, `(.L_x_12) ;  /* 0x00000c6000017945 */ /* 0x000fe60003800200 */
[----:B------:R-:W-:-:S04]  /*01d0*/  ISETP.NE.U32.AND P0, PT, R2, RZ, PT ;  /* 0x000000ff0200720c */ /* 0x000fc80003f05070 */
[----:B------:R-:W-:-:S13]  /*01e0*/  ISETP.NE.AND.EX P0, PT, RZ, RZ, PT, P0 ;  /* 0x000000ffff00720c */ /* 0x000fda0003f05300 */
[----:B------:R-:W-:Y:S05]  /*01f0*/  @!P0 BRA `(.L_x_13) ;  /* 0x0000000c00088947 */ /* 0x000fea0003800000 */
[----:B0-----:R-:W0:Y:S01]  /*0200*/  LDC.64 R8, c[0x4][RZ] ;  /* 0x01000000ff087b82 */ /* 0x001e220000000a00 */
[----:B------:R-:W-:Y:S02]  /*0210*/  IMAD.MOV.U32 R14, RZ, RZ, RZ ;  /* 0x000000ffff0e7224 */ /* 0x000fe400078e00ff */
[----:B0-----:R-:W-:-:S07]  /*0220*/  IMAD.WIDE.U32 R8, R12, 0xc80, R8 ;  /* 0x00000c800c087825 */ /* 0x001fce00078e0008 */
.L_x_16:
[----:B-1----:R-:W-:Y:S01]  /*0230*/  IMAD.MOV.U32 R15, RZ, RZ, RZ ;  /* 0x000000ffff0f7224 */ /* 0x002fe200078e00ff */
[----:B------:R-:W-:Y:S01]  /*0240*/  CS2R R2, SRZ ;  /* 0x0000000000027805 */ /* 0x000fe2000001ff00 */
[----:B------:R-:W-:Y:S01]  /*0250*/  IMAD.MOV.U32 R17, RZ, RZ, RZ ;  /* 0x000000ffff117224 */ /* 0x000fe200078e00ff */
[----:B------:R-:W-:-:S07]  /*0260*/  CS2R R4, SRZ ;  /* 0x0000000000047805 */ /* 0x000fce000001ff00 */
.L_x_15:
[----:B------:R-:W-:-:S05]  /*0270*/  IMAD.WIDE.U32 R10, R17, 0x4, R6 ;  /* 0x00000004110a7825 */ /* 0x000fca00078e0006 */
[----:B------:R0:W5:Y:S01]  /*0280*/  LDG.E R16, desc[UR4][R10.64+0x4] ;  /* 0x000004040a107981 */ /* 0x000162000c1e1900 */
[----:B------:R-:W-:-:S07]  /*0290*/  IMAD.MOV.U32 R19, RZ, RZ, RZ ;  /* 0x000000ffff137224 */ /* 0x000fce00078e00ff */
.L_x_14:
[----:B-----5:R-:W-:Y:S01]  /*02a0*/  SHF.R.U32.HI R24, RZ, R19, R16 ;  /* 0x00000013ff187219 */ /* 0x020fe20000011610 */
[----:B0-----:R-:W-:-:S03]  /*02b0*/  IMAD.SHL.U32 R10, R17, 0x20, RZ ;  /* 0x00000020110a7824 */ /* 0x001fc600078e00ff */
[----:B------:R-:W-:Y:S01]  /*02c0*/  LOP3.LUT R11, R24, 0x1, RZ, 0xc0, !PT ;  /* 0x00000001180b7812 */ /* 0x000fe200078ec0ff */
[----:B------:R-:W-:-:S03]  /*02d0*/  IMAD.IADD R10, R10, 0x1, R19 ;  /* 0x000000010a0a7824 */ /* 0x000fc600078e0213 */
[----:B------:R-:W-:Y:S01]  /*02e0*/  ISETP.NE.U32.AND P0, PT, R11, 0x1, PT ;  /* 0x000000010b00780c */ /* 0x000fe20003f05070 */
[----:B------:R-:W-:-:S03]  /*02f0*/  IMAD R11, R10, 0x5, RZ ;  /* 0x000000050a0b7824 */ /* 0x000fc600078e02ff */
[----:B------:R-:W-:Y:S01]  /*0300*/  R2P PR, R24, 0x7e ;  /* 0x0000007e18007804 */ /* 0x000fe20000000000 */
[----:B------:R-:W-:-:S08]  /*0310*/  IMAD.WIDE.U32 R10, R11, 0x4, R8 ;  /* 0x000000040b0a7825 */ /* 0x000fd000078e0008 */
[----:B------:R-:W2:Y:S04]  /*0320*/  @!P0 LDG.E R18, desc[UR4][R10.64] ;  /* 0x000000040a128981 */ /* 0x000ea8000c1e1900 */
[----:B------:R-:W3:Y:S04]  /*0330*/  @!P0 LDG.E R20, desc[UR4][R10.64+0x10] ;  /* 0x000010040a148981 */ /* 0x000ee8000c1e1900 */
[----:B------:R-:W4:Y:S04]  /*0340*/  @P1 LDG.E R22, desc[UR4][R10.64+0x14] ;  /* 0x000014040a161981 */ /* 0x000f28000c1e1900 */
[----:B------:R-:W4:Y:S04]  /*0350*/  @P2 LDG.E R26, desc[UR4][R10.64+0x28] ;  /* 0x000028040a1a2981 */ /* 0x000f28000c1e1900 */
[----:B------:R-:W4:Y:S04]  /*0360*/  @!P0 LDG.E R21, desc[UR4][R10.64+0x4] ;  /* 0x000004040a158981 */ /* 0x000f28000c1e1900 */
[----:B------:R-:W4:Y:S04]  /*0370*/  @!P0 LDG.E R23, desc[UR4][R10.64+0xc] ;  /* 0x00000c040a178981 */ /* 0x000f28000c1e1900 */
[----:B------:R-:W4:Y:S04]  /*0380*/  @P1 LDG.E R25, desc[UR4][R10.64+0x18] ;  /* 0x000018040a191981 */ /* 0x000f28000c1e1900 */
[----:B------:R-:W4:Y:S04]  /*0390*/  @P3 LDG.E R28, desc[UR4][R10.64+0x3c] ;  /* 0x00003c040a1c3981 */ /* 0x000f28000c1e1900 */
[----:B------:R-:W4:Y:S01]  /*03a0*/  @P6 LDG.E R27, desc[UR4][R10.64+0x7c] ;  /* 0x00007c040a1b6981 */ /* 0x000f22000c1e1900 */
[----:B--2---:R-:W-:-:S03]  /*03b0*/  @!P0 LOP3.LUT R15, R15, R18, RZ, 0x3c, !PT ;  /* 0x000000120f0f8212 */ /* 0x004fc600078e3cff */
[----:B------:R-:W2:Y:S01]  /*03c0*/  @!P0 LDG.E R18, desc[UR4][R10.64+0x8] ;  /* 0x000008040a128981 */ /* 0x000ea2000c1e1900 */
[----:B---3--:R-:W-:-:S03]  /*03d0*/  @!P0 LOP3.LUT R3, R3, R20, RZ, 0x3c, !PT ;  /* 0x0000001403038212 */ /* 0x008fc600078e3cff */
[----:B------:R-:W3:Y:S01]  /*03e0*/  @P1 LDG.E R20, desc[UR4][R10.64+0x24] ;  /* 0x000024040a141981 */ /* 0x000ee2000c1e1900 */
[----:B----4-:R-:W-:-:S03]  /*03f0*/  @P1 LOP3.LUT R15, R15, R22, RZ, 0x3c, !PT ;  /* 0x000000160f0f1212 */ /* 0x010fc600078e3cff */
[----:B------:R-:W4:Y:S01]  /*0400*/  @P2 LDG.E R22, desc[UR4][R10.64+0x38] ;  /* 0x000038040a162981 */ /* 0x000f22000c1e1900 */
[----:B------:R-:W-:-:S03]  /*0410*/  @P2 LOP3.LUT R15, R15, R26, RZ, 0x3c, !PT ;  /* 0x0000001a0f0f2212 */ /* 0x000fc600078e3cff */
[----:B------:R-:W4:Y:S01]  /*0420*/  @P4 LDG.E R26, desc[UR4][R10.64+0x50] ;  /* 0x000050040a1a4981 */ /* 0x000f22000c1e1900 */
[----:B------:R-:W-:-:S03]  /*0430*/  @!P0 LOP3.LUT R4, R4, R21, RZ, 0x3c, !PT ;  /* 0x0000001504048212 */ /* 0x000fc600078e3cff */
[----:B------:R-:W4:Y:S01]  /*0440*/  @P1 LDG.E R21, desc[UR4][R10.64+0x20] ;  /* 0x000020040a151981 */ /* 0x000f22000c1e1900 */
[----:B------:R-:W-:-:S03]  /*0450*/  @!P0 LOP3.LUT R2, R2, R23, RZ, 0x3c, !PT ;  /* 0x0000001702028212 */ /* 0x000fc600078e3cff */
[----:B------:R-:W4:Y:S01]  /*0460*/  @P2 LDG.E R23, desc[UR4][R10.64+0x2c] ;  /* 0x00002c040a172981 */ /* 0x000f22000c1e1900 */
[----:B------:R-:W-:-:S03]  /*0470*/  @P1 LOP3.LUT R4, R4, R25, RZ, 0x3c, !PT ;  /* 0x0000001904041212 */ /* 0x000fc600078e3cff */
[----:B------:R-:W4:Y:S01]  /*0480*/  @P2 LDG.E R25, desc[UR4][R10.64+0x34] ;  /* 0x000034040a192981 */ /* 0x000f22000c1e1900 */
[----:B--2---:R-:W-:-:S03]  /*0490*/  @!P0 LOP3.LUT R5, R5, R18, RZ, 0x3c, !PT ;  /* 0x0000001205058212 */ /* 0x004fc600078e3cff */
[----:B------:R-:W2:Y:S01]  /*04a0*/  @P1 LDG.E R18, desc[UR4][R10.64+0x1c] ;  /* 0x00001c040a121981 */ /* 0x000ea2000c1e1900 */
[----:B---3--:R-:W-:-:S03]  /*04b0*/  @P1 LOP3.LUT R3, R3, R20, RZ, 0x3c, !PT ;  /* 0x0000001403031212 */ /* 0x008fc600078e3cff */
[----:B------:R-:W3:Y:S01]  /*04c0*/  @P2 LDG.E R20, desc[UR4][R10.64+0x30] ;  /* 0x000030040a142981 */ /* 0x000ee2000c1e1900 */
[----:B----4-:R-:W-:-:S03]  /*04d0*/  @P2 LOP3.LUT R3, R3, R22, RZ, 0x3c, !PT ;  /* 0x0000001603032212 */ /* 0x010fc600078e3cff */
[----:B------:R-:W4:Y:S01]  /*04e0*/  @P3 LDG.E R22, desc[UR4][R10.64+0x4c] ;  /* 0x00004c040a163981 */ /* 0x000f22000c1e1900 */
[----:B------:R-:W-:-:S04]  /*04f0*/  @P3 LOP3.LUT R15, R15, R28, RZ, 0x3c, !PT ;  /* 0x0000001c0f0f3212 */ /* 0x000fc800078e3cff */
[----:B------:R-:W-:Y:S02]  /*0500*/  @P4 LOP3.LUT R15, R15, R26, RZ, 0x3c, !PT ;  /* 0x0000001a0f0f4212 */ /* 0x000fe400078e3cff */
[----:B------:R-:W-:Y:S01]  /*0510*/  @P1 LOP3.LUT R2, R2, R21, RZ, 0x3c, !PT ;  /* 0x0000001502021212 */ /* 0x000fe200078e3cff */
[----:B------:R-:W4:Y:S04]  /*0520*/  @P5 LDG.E R26, desc[UR4][R10.64+0x64] ;  /* 0x000064040a1a5981 */ /* 0x000f28000c1e1900 */
[----:B------:R-:W4:Y:S01]  /*0530*/  @P3 LDG.E R21, desc[UR4][R10.64+0x40] ;  /* 0x000040040a153981 */ /* 0x000f22000c1e1900 */
[----:B------:R-:W-:Y:S02]  /*0540*/  @P2 LOP3.LUT R4, R4, R23, RZ, 0x3c, !PT ;  /* 0x0000001704042212 */ /* 0x000fe400078e3cff */
[----:B------:R-:W-:Y:S01]  /*0550*/  @P2 LOP3.LUT R2, R2, R25, RZ, 0x3c, !PT ;  /* 0x0000001902022212 */ /* 0x000fe200078e3cff */
[----:B------:R-:W4:Y:S04]  /*0560*/  @P3 LDG.E R23, desc[UR4][R10.64+0x48] ;  /* 0x000048040a173981 */ /* 0x000f28000c1e1900 */
[----:B------:R-:W4:Y:S01]  /*0570*/  @P4 LDG.E R25, desc[UR4][R10.64+0x54] ;  /* 0x000054040a194981 */ /* 0x000f22000c1e1900 */
[----:B--2---:R-:W-:-:S03]  /*0580*/  @P1 LOP3.LUT R5, R5, R18, RZ, 0x3c, !PT ;  /* 0x0000001205051212 */ /* 0x004fc600078e3cff */
[----:B------:R-:W2:Y:S01]  /*0590*/  @P3 LDG.E R18, desc[UR4][R10.64+0x44] ;  /* 0x000044040a123981 */ /* 0x000ea2000c1e1900 */
[----:B---3--:R-:W-:-:S03]  /*05a0*/  @P2 LOP3.LUT R5, R5, R20, RZ, 0x3c, !PT ;  /* 0x0000001405052212 */ /* 0x008fc600078e3cff */
[----:B------:R-:W3:Y:S01]  /*05b0*/  @P4 LDG.E R20, desc[UR4][R10.64+0x58] ;  /* 0x000058040a144981 */ /* 0x000ee2000c1e1900 */
[----:B----4-:R-:W-:-:S03]  /*05c0*/  @P3 LOP3.LUT R3, R3, R22, RZ, 0x3c, !PT ;  /* 0x0000001603033212 */ /* 0x010fc600078e3cff */
[----:B------:R-:W4:Y:S01]  /*05d0*/  @P4 LDG.E R22, desc[UR4][R10.64+0x60] ;  /* 0x000060040a164981 */ /* 0x000f22000c1e1900 */
[----:B------:R-:W-:Y:S02]  /*05e0*/  LOP3.LUT P0, RZ, R24, 0x80, RZ, 0xc0, !PT ;  /* 0x0000008018ff7812 */ /* 0x000fe4000780c0ff */
[----:B------:R-:W-:Y:S02]  /*05f0*/  @P5 LOP3.LUT R15, R15, R26, RZ, 0x3c, !PT ;  /* 0x0000001a0f0f5212 */ /* 0x000fe400078e3cff */
[----:B------:R-:W4:Y:S01]  /*0600*/  @P6 LDG.E R26, desc[UR4][R10.64+0x78] ;  /* 0x000078040a1a6981 */ /* 0x000f22000c1e1900 */
[----:B------:R-:W-:-:S03]  /*0610*/  @P3 LOP3.LUT R4, R4, R21, RZ, 0x3c, !PT ;  /* 0x0000001504043212 */ /* 0x000fc600078e3cff */
[----:B------:R-:W4:Y:S01]  /*0620*/  @P4 LDG.E R21, desc[UR4][R10.64+0x5c] ;  /* 0x00005c040a154981 */ /* 0x000f22000c1e1900 */
[----:B------:R-:W-:-:S03]  /*0630*/  @P3 LOP3.LUT R2, R2, R23, RZ, 0x3c, !PT ;  /* 0x0000001702023212 */ /* 0x000fc600078e3cff */
[----:B------:R-:W4:Y:S01]  /*0640*/  @P5 LDG.E R23, desc[UR4][R10.64+0x68] ;  /* 0x000068040a175981 */ /* 0x000f22000c1e1900 */
[----:B------:R-:W-:-:S03]  /*0650*/  @P4 LOP3.LUT R4, R4, R25, RZ, 0x3c, !PT ;  /* 0x0000001904044212 */ /* 0x000fc600078e3cff */
[----:B------:R-:W4:Y:S01]  /*0660*/  @P5 LDG.E R25, desc[UR4][R10.64+0x70] ;  /* 0x000070040a195981 */ /* 0x000f22000c1e1900 */
[----:B--2---:R-:W-:-:S03]  /*0670*/  @P3 LOP3.LUT R5, R5, R18, RZ, 0x3c, !PT ;  /* 0x0000001205053212 */ /* 0x004fc600078e3cff */
[----:B------:R-:W2:Y:S01]  /*0680*/  @P5 LDG.E R18, desc[UR4][R10.64+0x6c] ;  /* 0x00006c040a125981 */ /* 0x000ea2000c1e1900 */
[----:B---3--:R-:W-:-:S03]  /*0690*/  @P4 LOP3.LUT R5, R5, R20, RZ, 0x3c, !PT ;  /* 0x0000001405054212 */ /* 0x008fc600078e3cff */
[----:B------:R-:W3:Y:S01]  /*06a0*/  @P5 LDG.E R20, desc[UR4][R10.64+0x74] ;  /* 0x000074040a145981 */ /* 0x000ee2000c1e1900 */
[----:B----4-:R-:W-:-:S03]  /*06b0*/  @P4 LOP3.LUT R3, R3, R22, RZ, 0x3c, !PT ;  /* 0x0000001603034212 */ /* 0x010fc600078e3cff */
[----:B------:R-:W4:Y:S01]  /*06c0*/  @P0 LDG.E R22, desc[UR4][R10.64+0x8c] ;  /* 0x00008c040a160981 */ /* 0x000f22000c1e1900 */
[----:B------:R-:W-:-:S03]  /*06d0*/  @P6 LOP3.LUT R15, R15, R26, RZ, 0x3c, !PT ;  /* 0x0000001a0f0f6212 */ /* 0x000fc600078e3cff */
        /* <DEDUP_REMOVED lines=13> */
[----:B------:R-:W-:Y:S02]  /*07b0*/  @P6 LOP3.LUT R4, R4, R27, RZ, 0x3c, !PT ;  /* 0x0000001b04046212 */ /* 0x000fe400078e3cff */
[----:B------:R-:W-:Y:S02]  /*07c0*/  @P6 LOP3.LUT R2, R2, R21, RZ, 0x3c, !PT ;  /* 0x0000001502026212 */ /* 0x000fe400078e3cff */
[----:B------:R-:W-:Y:S02]  /*07d0*/  @P0 LOP3.LUT R4, R4, R23, RZ, 0x3c, !PT ;  /* 0x0000001704040212 */ /* 0x000fe400078e3cff */
[----:B------:R-:W-:Y:S02]  /*07e0*/  @P0 LOP3.LUT R2, R2, R25, RZ, 0x3c, !PT ;  /* 0x0000001902020212 */ /* 0x000fe400078e3cff */
[----:B--2---:R-:W-:Y:S02]  /*07f0*/  @P6 LOP3.LUT R5, R5, R18, RZ, 0x3c, !PT ;  /* 0x0000001205056212 */ /* 0x004fe400078e3cff */
[----:B---3--:R-:W-:-:S02]  /*0800*/  @P6 LOP3.LUT R3, R3, R20, RZ, 0x3c, !PT ;  /* 0x0000001403036212 */ /* 0x008fc400078e3cff */
[----:B----4-:R-:W-:Y:S02]  /*0810*/  @P0 LOP3.LUT R5, R5, R22, RZ, 0x3c, !PT ;  /* 0x0000001605050212 */ /* 0x010fe400078e3cff */
[----:B------:R-:W-:Y:S02]  /*0820*/  @P0 LOP3.LUT R3, R3, R26, RZ, 0x3c, !PT ;  /* 0x0000001a03030212 */ /* 0x000fe400078e3cff */
[----:B------:R-:W-:-:S13]  /*0830*/  R2P PR, R24.B1, 0x7f ;  /* 0x0000007f18007804 */ /* 0x000fda0000001000 */
[----:B------:R-:W2:Y:S04]  /*0840*/  @P0 LDG.E R18, desc[UR4][R10.64+0xa0] ;  /* 0x0000a0040a120981 */ /* 0x000ea8000c1e1900 */
[----:B------:R-:W3:Y:S04]  /*0850*/  @P1 LDG.E R22, desc[UR4][R10.64+0xb4] ;  /* 0x0000b4040a161981 */ /* 0x000ee8000c1e1900 */
[----:B------:R-:W4:Y:S04]  /*0860*/  @P2 LDG.E R26, desc[UR4][R10.64+0xc8] ;  /* 0x0000c8040a1a2981 */ /* 0x000f28000c1e1900 */
[----:B------:R-:W4:Y:S04]  /*0870*/  @P3 LDG.E R28, desc[UR4][R10.64+0xdc] ;  /* 0x0000dc040a1c3981 */ /* 0x000f28000c1e1900 */
[----:B------:R-:W4:Y:S04]  /*0880*/  @P0 LDG.E R23, desc[UR4][R10.64+0xa4] ;  /* 0x0000a4040a170981 */ /* 0x000f28000c1e1900 */
[----:B------:R-:W4:Y:S04]  /*0890*/  @P0 LDG.E R20, desc[UR4][R10.64+0xa8] ;  /* 0x0000a8040a140981 */ /* 0x000f28000c1e1900 */
[----:B------:R-:W4:Y:S04]  /*08a0*/  @P4 LDG.E R25, desc[UR4][R10.64+0xf0] ;  /* 0x0000f0040a194981 */ /* 0x000f28000c1e1900 */
        /* <DEDUP_REMOVED lines=21> */
[----:B------:R-:W-:Y:S02]  /*0a00*/  LOP3.LUT P0, RZ, R24, 0x8000, RZ, 0xc0, !PT ;  /* 0x0000800018ff7812 */ /* 0x000fe4000780c0ff */
[----:B----4-:R-:W-:Y:S01]  /*0a10*/  @P5 LOP3.LUT R15, R15, R26, RZ, 0x3c, !PT ;  /* 0x0000001a0f0f5212 */ /* 0x010fe200078e3cff */
[----:B------:R-:W4:Y:S04]  /*0a20*/  @P3 LDG.E R24, desc[UR4][R10.64+0xe4] ;  /* 0x0000e4040a183981 */ /* 0x000f28000c1e1900 */
[----:B------:R-:W2:Y:S01]  /*0a30*/  @P6 LDG.E R26, desc[UR4][R10.64+0x118] ;  /* 0x000118040a1a6981 */ /* 0x000ea2000c1e1900 */
        /* <DEDUP_REMOVED lines=8> */
[----:B---3--:R-:W-:-:S03]  /*0ac0*/  @P2 LOP3.LUT R3, R3, R22, RZ, 0x3c, !PT ;  /* 0x0000001603032212 */ /* 0x008fc600078e3cff */
[----:B------:R-:W3:Y:S01]  /*0ad0*/  @P4 LDG.E R22, desc[UR4][R10.64+0x100] ;  /* 0x000100040a164981 */ /* 0x000ee2000c1e1900 */
[----:B--2---:R-:W-:-:S03]  /*0ae0*/  @P6 LOP3.LUT R15, R15, R26, RZ, 0x3c, !PT ;  /* 0x0000001a0f0f6212 */ /* 0x004fc600078e3cff */
[----:B------:R-:W2:Y:S01]  /*0af0*/  @P0 LDG.E R26, desc[UR4][R10.64+0x12c] ;  /* 0x00012c040a1a0981 */ /* 0x000ea2000c1e1900 */
[----:B----4-:R-:W-:-:S03]  /*0b00*/  @P2 LOP3.LUT R2, R2, R23, RZ, 0x3c, !PT ;  /* 0x0000001702022212 */ /* 0x010fc600078e3cff */
[----:B------:R-:W4:Y:S01]  /*0b10*/  @P4 LDG.E R23, desc[UR4][R10.64+0xfc] ;  /* 0x0000fc040a174981 */ /* 0x000f22000c1e1900 */
[----:B------:R-:W-:-:S03]  /*0b20*/  @P2 LOP3.LUT R5, R5, R20, RZ, 0x3c, !PT ;  /* 0x0000001405052212 */ /* 0x000fc600078e3cff */
[----:B------:R-:W4:Y:S01]  /*0b30*/  @P4 LDG.E R20, desc[UR4][R10.64+0xf8] ;  /* 0x0000f8040a144981 */ /* 0x000f22000c1e1900 */
[----:B------:R-:W-:Y:S02]  /*0b40*/  @P3 LOP3.LUT R2, R2, R27, RZ, 0x3c, !PT ;  /* 0x0000001b02023212 */ /* 0x000fe400078e3cff */
[----:B------:R-:W-:Y:S01]  /*0b50*/  @P3 LOP3.LUT R4, R4, R25, RZ, 0x3c, !PT ;  /* 0x0000001904043212 */ /* 0x000fe200078e3cff */
[----:B------:R-:W4:Y:S01]  /*0b60*/  @P5 LDG.E R27, desc[UR4][R10.64+0x110] ;  /* 0x000110040a1b5981 */ /* 0x000f22000c1e1900 */
[----:B------:R-:W-:-:S03]  /*0b70*/  @P3 LOP3.LUT R5, R5, R24, RZ, 0x3c, !PT ;  /* 0x0000001805053212 */ /* 0x000fc600078e3cff */
[----:B------:R-:W4:Y:S04]  /*0b80*/  @P5 LDG.E R25, desc[UR4][R10.64+0x108] ;  /* 0x000108040a195981 */ /* 0x000f28000c1e1900 */
        /* <DEDUP_REMOVED lines=19> */
[----:B------:R-:W-:-:S05]  /*0cc0*/  VIADD R19, R19, 0x10 ;  /* 0x0000001013137836 */ /* 0x000fca0000000000 */
[----:B------:R-:W-:Y:S02]  /*0cd0*/  ISETP.NE.AND P1, PT, R19, 0x20, PT ;  /* 0x000000201300780c */ /* 0x000fe40003f25270 */
[----:B------:R-:W-:Y:S02]  /*0ce0*/  @P5 LOP3.LUT R3, R3, R18, RZ, 0x3c, !PT ;  /* 0x0000001203035212 */ /* 0x000fe400078e3cff */
[----:B------:R-:W-:Y:S02]  /*0cf0*/  @P6 LOP3.LUT R4, R4, R21, RZ, 0x3c, !PT ;  /* 0x0000001504046212 */ /* 0x000fe400078e3cff */
[----:B---3--:R-:W-:-:S04]  /*0d00*/  @P6 LOP3.LUT R3, R3, R22, RZ, 0x3c, !PT ;  /* 0x0000001603036212 */ /* 0x008fc800078e3cff */
[----:B--2---:R-:W-:Y:S02]  /*0d10*/  @P0 LOP3.LUT R3, R3, R26, RZ, 0x3c, !PT ;  /* 0x0000001a03030212 */ /* 0x004fe400078e3cff */
[----:B----4-:R-:W-:Y:S02]  /*0d20*/  @P6 LOP3.LUT R2, R2, R23, RZ, 0x3c, !PT ;  /* 0x0000001702026212 */ /* 0x010fe400078e3cff */
[----:B------:R-:W-:Y:S02]  /*0d30*/  @P6 LOP3.LUT R5, R5, R20, RZ, 0x3c, !PT ;  /* 0x0000001405056212 */ /* 0x000fe400078e3cff */
[----:B------:R-:W-:Y:S02]  /*0d40*/  @P0 LOP3.LUT R2, R2, R27, RZ, 0x3c, !PT ;  /* 0x0000001b02020212 */ /* 0x000fe400078e3cff */
[----:B------:R-:W-:Y:S02]  /*0d50*/  @P0 LOP3.LUT R4, R4, R25, RZ, 0x3c, !PT ;  /* 0x0000001904040212 */ /* 0x000fe400078e3cff */
[----:B------:R-:W-:Y:S01]  /*0d60*/  @P0 LOP3.LUT R5, R5, R24, RZ, 0x3c, !PT ;  /* 0x0000001805050212 */ /* 0x000fe200078e3cff */
[----:B------:R-:W-:Y:S06]  /*0d70*/  @P1 BRA `(.L_x_14) ;  /* 0xfffffff400481947 */ /* 0x000fec000383ffff */
[----:B------:R-:W-:-:S05]  /*0d80*/  VIADD R17, R17, 0x1 ;  /* 0x0000000111117836 */ /* 0x000fca0000000000 */
[----:B------:R-:W-:-:S13]  /*0d90*/  ISETP.NE.AND P0, PT, R17, 0x5, PT ;  /* 0x000000051100780c */ /* 0x000fda0003f05270 */
[----:B------:R-:W-:Y:S05]  /*0da0*/  @P0 BRA `(.L_x_15) ;  /* 0xfffffff400300947 */ /* 0x000fea000383ffff */
[----:B------:R1:W-:Y:S01]  /*0db0*/  STG.E.64 desc[UR4][R6.64+0x8], R4 ;  /* 0x0000080406007986 */ /* 0x0003e2000c101b04 */
[----:B------:R-:W-:Y:S01]  /*0dc0*/  VIADD R14, R14, 0x1 ;  /* 0x000000010e0e7836 */ /* 0x000fe20000000000 */
[----:B------:R-:W-:Y:S02]  /*0dd0*/  LOP3.LUT R11, R0, 0x3, RZ, 0xc0, !PT ;  /* 0x00000003000b7812 */ /* 0x000fe400078ec0ff */
[----:B------:R1:W-:Y:S02]  /*0de0*/  STG.E.64 desc[UR4][R6.64+0x10], R2 ;  /* 0x0000100206007986 */ /* 0x0003e4000c101b04 */
[----:B------:R-:W-:Y:S02]  /*0df0*/  ISETP.GE.U32.AND P0, PT, R14, R11, PT ;  /* 0x0000000b0e00720c */ /* 0x000fe40003f06070 */
[----:B------:R1:W-:Y:S11]  /*0e00*/  STG.E desc[UR4][R6.64+0x4], R15 ;  /* 0x0000040f06007986 */ /* 0x0003f6000c101904 */
[----:B------:R-:W-:Y:S05]  /*0e10*/  @!P0 BRA `(.L_x_16) ;  /* 0xfffffff400048947 */ /* 0x000fea000383ffff */
.L_x_13:
[----:B------:R-:W-:Y:S05]  /*0e20*/  BSYNC.RECONVERGENT B1 ;  /* 0x0000000000017941 */ /* 0x000fea0003800200 */
.L_x_12:
[----:B------:R-:W-:Y:S01]  /*0e30*/  ISETP.GT.U32.AND P0, PT, R0, 0x3, PT ;  /* 0x000000030000780c */ /* 0x000fe20003f04070 */
[----:B------:R-:W-:Y:S01]  /*0e40*/  VIADD R12, R12, 0x1 ;  /* 0x000000010c0c7836 */ /* 0x000fe20000000000 */
[--C-:B------:R-:W-:Y:S02]  /*0e50*/  SHF.R.U64 R0, R0, 0x2, R13.reuse ;  /* 0x0000000200007819 */ /* 0x100fe4000000120d */
[----:B------:R-:W-:Y:S02]  /*0e60*/  ISETP.GT.U32.AND.EX P0, PT, R13, RZ, PT, P0 ;  /* 0x000000ff0d00720c */ /* 0x000fe40003f04100 */
[----:B------:R-:W-:-:S11]  /*0e70*/  SHF.R.U32.HI R13, RZ, 0x2, R13 ;  /* 0x00000002ff0d7819 */ /* 0x000fd6000001160d */
[----:B------:R-:W-:Y:S05]  /*0e80*/  @P0 BRA `(.L_x_17) ;  /* 0xfffffff000c80947 */ /* 0x000fea000383ffff */
.L_x_11:
[----:B------:R-:W-:Y:S05]  /*0e90*/  BSYNC.RECONVERGENT B0 ;  /* 0x0000000000007941 */ /* 0x000fea0003800200 */
.L_x_10:
[----:B------:R-:W-:Y:S04]  /*0ea0*/  STG.E.64 desc[UR4][R6.64+0x18], RZ ;  /* 0x000018ff06007986 */ /* 0x000fe8000c101b04 */
[----:B------:R-:W-:Y:S04]  /*0eb0*/  STG.E desc[UR4][R6.64+0x20], RZ ;  /* 0x000020ff06007986 */ /* 0x000fe8000c101904 */
[----:B------:R-:W-:Y:S01]  /*0ec0*/  STG.E.64 desc[UR4][R6.64+0x28], RZ ;  /* 0x000028ff06007986 */ /* 0x000fe2000c101b04 */
[----:B------:R-:W-:Y:S05]  /*0ed0*/  EXIT ;  /* 0x000000000000794d */ /* 0x000fea0003800000 */
.L_x_18:
        /* <DEDUP_REMOVED lines=10> */
.L_x_21:


//--------------------- .nv.global.init           --------------------------
	.section	.nv.global.init,"aw",@progbits
	.align	4
.nv.global.init:
	.type		mrg32k3aM1SubSeq,@object
	.size		mrg32k3aM1SubSeq,(mrg32k3aM2SubSeq - mrg32k3aM1SubSeq)
mrg32k3aM1SubSeq:
        /*0000*/ 	.byte	0x0b, 0xcc, 0xee, 0x04, 0x73, 0x29, 0x8b, 0x6f, 0xf6, 0x53, 0x03, 0xf6, 0x23, 0xf6, 0xea, 0xda
        /* <DEDUP_REMOVED lines=125> */
	.type		mrg32k3aM2SubSeq,@object
	.size		mrg32k3aM2SubSeq,(mrg32k3aM1 - mrg32k3aM2SubSeq)
mrg32k3aM2SubSeq:
        /* <DEDUP_REMOVED lines=126> */
	.type		mrg32k3aM1,@object
	.size		mrg32k3aM1,(mrg32k3aM1Seq - mrg32k3aM1)
mrg32k3aM1:
        /* <DEDUP_REMOVED lines=144> */
	.type		mrg32k3aM1Seq,@object
	.size		mrg32k3aM1Seq,(mrg32k3aM2 - mrg32k3aM1Seq)
mrg32k3aM1Seq:
        /* <DEDUP_REMOVED lines=144> */
	.type		mrg32k3aM2,@object
	.size		mrg32k3aM2,(mrg32k3aM2Seq - mrg32k3aM2)
mrg32k3aM2:
        /* <DEDUP_REMOVED lines=144> */
	.type		mrg32k3aM2Seq,@object
	.size		mrg32k3aM2Seq,(precalc_xorwow_matrix - mrg32k3aM2Seq)
mrg32k3aM2Seq:
        /* <DEDUP_REMOVED lines=144> */
	.type		precalc_xorwow_matrix,@object
	.size		precalc_xorwow_matrix,(precalc_xorwow_offset_matrix - precalc_xorwow_matrix)
precalc_xorwow_matrix:
        /* <DEDUP_REMOVED lines=6400> */
	.type		precalc_xorwow_offset_matrix,@object
	.size		precalc_xorwow_offset_matrix,(.L_1 - precalc_xorwow_offset_matrix)
precalc_xorwow_offset_matrix:
        /* <DEDUP_REMOVED lines=6400> */
.L_1:


//--------------------- .nv.shared.reserved.0     --------------------------
	.section	.nv.shared.reserved.0,"aw",@nobits
	.weak		__nv_reservedSMEM_offset_0_alias
	.size		__nv_reservedSMEM_offset_0_alias, 0, 64
	.other		__nv_reservedSMEM_offset_0_alias,@"STO_CUDA_RESERVED_SHARED STV_DEFAULT"
__nv_reservedSMEM_offset_0_alias:
	.zero		0
	.zero		64


//--------------------- .nv.constant0._Z9pi_kernelP17curandStateXORWOWPyx --------------------------
	.section	.nv.constant0._Z9pi_kernelP17curandStateXORWOWPyx,"a",@progbits
	.sectionflags	@""
	.align	4
.nv.constant0._Z9pi_kernelP17curandStateXORWOWPyx:
	.zero		920


//--------------------- .nv.constant0._Z12setup_kernelP17curandStateXORWOWy --------------------------
	.section	.nv.constant0._Z12setup_kernelP17curandStateXORWOWy,"a",@progbits
	.sectionflags	@""
	.align	4
.nv.constant0._Z12setup_kernelP17curandStateXORWOWy:
	.zero		912


//--------------------- SYMBOLS --------------------------

	.type		.nv.reservedSmem.offset0,@object
	.size		.nv.reservedSmem.offset0,0x4
